def matmul_kernel(
    a_ptr,
    b_ptr,
    c_ptr,
    M,
    N,
    K,
    stride_am,
    stride_ak,
    stride_bk,
    stride_bn,
    stride_cm,
    stride_cn,
    BLOCK_M: tl.constexpr,
    BLOCK_N: tl.constexpr,
    BLOCK_K: tl.constexpr,
    GROUP_M: tl.constexpr,
):
    pid = tl.program_id(axis=0)
    num_pid_m = tl.cdiv(M, BLOCK_M)
    num_pid_n = tl.cdiv(N, BLOCK_N)
    num_pid_in_group = GROUP_M * num_pid_n
    group_id = pid // num_pid_in_group
    first_pid_m = group_id * GROUP_M
    group_size_m = min(num_pid_m - first_pid_m, GROUP_M)
    pid_m = first_pid_m + ((pid % num_pid_in_group) % group_size_m)
    pid_n = (pid % num_pid_in_group) // group_size_m

    offs_am = (pid_m * BLOCK_M + tl.arange(0, BLOCK_M)) % M
    offs_bn = (pid_n * BLOCK_N + tl.arange(0, BLOCK_N)) % N
    offs_k = tl.arange(0, BLOCK_K)
    a_ptrs = a_ptr + offs_am[:, None] * stride_am + offs_k[None, :] * stride_ak
    b_ptrs = b_ptr + offs_k[:, None] * stride_bk + offs_bn[None, :] * stride_bn

    acc = tl.zeros((BLOCK_M, BLOCK_N), dtype=tl.float32)
    for kk in range(0, tl.cdiv(K, BLOCK_K)):
        a = tl.load(a_ptrs, mask=offs_k[None, :] < K - kk * BLOCK_K, other=0.0)
        b = tl.load(b_ptrs, mask=offs_k[:, None] < K - kk * BLOCK_K, other=0.0)
        acc = tl.dot(a, b, acc)
        a_ptrs += BLOCK_K * stride_ak
        b_ptrs += BLOCK_K * stride_bk

    c = acc.to(c_ptr.dtype.element_ty)
    offs_cm = pid_m * BLOCK_M + tl.arange(0, BLOCK_M)
    offs_cn = pid_n * BLOCK_N + tl.arange(0, BLOCK_N)
    c_ptrs = c_ptr + offs_cm[:, None] * stride_cm + offs_cn[None, :] * stride_cn
    mask = (offs_cm[:, None] < M) & (offs_cn[None, :] < N)
    tl.store(c_ptrs, c, mask=mask)

# config = {"BLOCK_K": 64, "BLOCK_M": 16, "BLOCK_N": 16, "GROUP_M": 8, "arch": "sm_100", "dtype": "fp8e4m3", "num_ctas": 1, "num_stages": 2, "num_warps": 8}
# arch = sm_100


// ===== COMPILED SASS (sm_100a) =====

	.target	sm_100a

	.elftype	@"ET_EXEC"


//--------------------- .note.nv.tkinfo           --------------------------
	.section	.note.nv.tkinfo,"",@"SHT_NOTE"
	.sectionflags	@"SHF_NOTE_NV_TKINFO"
	.tkinfo
        /*0018*/ 	.word	0x00000081
        /*0030*/ 	.string	""
        /*0030*/ 	.string	"ptxas-blackwell"
        /*0030*/ 	.string	"Cuda compilation tools, release 12.9, V12.9.86"
        /*0030*/ 	.string	"Build cuda_12.9.r12.9/compiler.36037853_0"
        /*0030*/ 	.string	"-v  -suppress-debug-info  -lineinfo  -arch sm_100a "



//--------------------- .note.nv.cuver            --------------------------
	.section	.note.nv.cuver,"",@"SHT_NOTE"
	.sectionflags	@"SHF_NOTE_NV_CUVER"
        /*0018*/ 	.short	0x0001
        /*001a*/ 	.short	0x0064
        /*001c*/ 	.short	0x0001
        /*001e*/ 	.short	0x0000
        /*0020*/ 	.short	0x0001
        /*0022*/ 	.short	0x0000


//--------------------- .nv.info                  --------------------------
	.section	.nv.info,"",@"SHT_CUDA_INFO"
	.align	4


	//----- nvinfo : EIATTR_REGCOUNT
	.align		4
        /*0000*/ 	.byte	0x04, 0x2f
        /*0002*/ 	.short	(.L_1 - .L_0)
	.align		4
.L_0:
        /*0004*/ 	.word	index@(matmul_kernel)
        /*0008*/ 	.word	0x00000040


	//----- nvinfo : EIATTR_FRAME_SIZE
	.align		4
.L_1:
        /*000c*/ 	.byte	0x04, 0x11
        /*000e*/ 	.short	(.L_3 - .L_2)
	.align		4
.L_2:
        /*0010*/ 	.word	index@(matmul_kernel)
        /*0014*/ 	.word	0x00000000


	//----- nvinfo : EIATTR_MIN_STACK_SIZE
	.align		4
.L_3:
        /*0018*/ 	.byte	0x04, 0x12
        /*001a*/ 	.short	(.L_5 - .L_4)
	.align		4
.L_4:
        /*001c*/ 	.word	index@(matmul_kernel)
        /*0020*/ 	.word	0x00000000
.L_5:


//--------------------- .nv.info.matmul_kernel    --------------------------
	.section	.nv.info.matmul_kernel,"",@"SHT_CUDA_INFO"
	.sectionflags	@""
	.align	4


	//----- nvinfo : EIATTR_CUDA_API_VERSION
	.align		4
        /*0000*/ 	.byte	0x04, 0x37
        /*0002*/ 	.short	(.L_7 - .L_6)
.L_6:
        /*0004*/ 	.word	0x00000081


	//----- nvinfo : EIATTR_KPARAM_INFO
	.align		4
.L_7:
        /*0008*/ 	.byte	0x04, 0x17
        /*000a*/ 	.short	(.L_9 - .L_8)
.L_8:
        /*000c*/ 	.word	0x00000000
        /*0010*/ 	.short	0x000d
        /*0012*/ 	.short	0x0048
        /*0014*/ 	.byte	0x00, 0xf4, 0x21, 0x00


	//----- nvinfo : EIATTR_KPARAM_INFO
	.align		4
.L_9:
        /*0018*/ 	.byte	0x04, 0x17
        /*001a*/ 	.short	(.L_11 - .L_10)
.L_10:
        /*001c*/ 	.word	0x00000000
        /*0020*/ 	.short	0x000c
        /*0022*/ 	.short	0x0040
        /*0024*/ 	.byte	0x00, 0xf4, 0x21, 0x00


	//----- nvinfo : EIATTR_KPARAM_INFO
	.align		4
.L_11:
        /*0028*/ 	.byte	0x04, 0x17
        /*002a*/ 	.short	(.L_13 - .L_12)
.L_12:
        /*002c*/ 	.word	0x00000000
        /*0030*/ 	.short	0x000b
        /*0032*/ 	.short	0x0038
        /*0034*/ 	.byte	0x00, 0xf0, 0x11, 0x00


	//----- nvinfo : EIATTR_KPARAM_INFO
	.align		4
.L_13:
        /*0038*/ 	.byte	0x04, 0x17
        /*003a*/ 	.short	(.L_15 - .L_14)
.L_14:
        /*003c*/ 	.word	0x00000000
        /*0040*/ 	.short	0x000a
        /*0042*/ 	.short	0x0034
        /*0044*/ 	.byte	0x00, 0xf0, 0x11, 0x00


	//----- nvinfo : EIATTR_KPARAM_INFO
	.align		4
.L_15:
        /*0048*/ 	.byte	0x04, 0x17
        /*004a*/ 	.short	(.L_17 - .L_16)
.L_16:
        /*004c*/ 	.word	0x00000000
        /*0050*/ 	.short	0x0009
        /*0052*/ 	.short	0x0030
        /*0054*/ 	.byte	0x00, 0xf0, 0x11, 0x00


	//----- nvinfo : EIATTR_KPARAM_INFO
	.align		4
.L_17:
        /*0058*/ 	.byte	0x04, 0x17
        /*005a*/ 	.short	(.L_19 - .L_18)
.L_18:
        /*005c*/ 	.word	0x00000000
        /*0060*/ 	.short	0x0008
        /*0062*/ 	.short	0x002c
        /*0064*/ 	.byte	0x00, 0xf0, 0x11, 0x00


	//----- nvinfo : EIATTR_KPARAM_INFO
	.align		4
.L_19:
        /*0068*/ 	.byte	0x04, 0x17
        /*006a*/ 	.short	(.L_21 - .L_20)
.L_20:
        /*006c*/ 	.word	0x00000000
        /*0070*/ 	.short	0x0007
        /*0072*/ 	.short	0x0028
        /*0074*/ 	.byte	0x00, 0xf0, 0x11, 0x00


	//----- nvinfo : EIATTR_KPARAM_INFO
	.align		4
.L_21:
        /*0078*/ 	.byte	0x04, 0x17
        /*007a*/ 	.short	(.L_23 - .L_22)
.L_22:
        /*007c*/ 	.word	0x00000000
        /*0080*/ 	.short	0x0006
        /*0082*/ 	.short	0x0024
        /*0084*/ 	.byte	0x00, 0xf0, 0x11, 0x00


	//----- nvinfo : EIATTR_KPARAM_INFO
	.align		4
.L_23:
        /*0088*/ 	.byte	0x04, 0x17
        /*008a*/ 	.short	(.L_25 - .L_24)
.L_24:
        /*008c*/ 	.word	0x00000000
        /*0090*/ 	.short	0x0005
        /*0092*/ 	.short	0x0020
        /*0094*/ 	.byte	0x00, 0xf0, 0x11, 0x00


	//----- nvinfo : EIATTR_KPARAM_INFO
	.align		4
.L_25:
        /*0098*/ 	.byte	0x04, 0x17
        /*009a*/ 	.short	(.L_27 - .L_26)
.L_26:
        /*009c*/ 	.word	0x00000000
        /*00a0*/ 	.short	0x0004
        /*00a2*/ 	.short	0x001c
        /*00a4*/ 	.byte	0x00, 0xf0, 0x11, 0x00


	//----- nvinfo : EIATTR_KPARAM_INFO
	.align		4
.L_27:
        /*00a8*/ 	.byte	0x04, 0x17
        /*00aa*/ 	.short	(.L_29 - .L_28)
.L_28:
        /*00ac*/ 	.word	0x00000000
        /*00b0*/ 	.short	0x0003
        /*00b2*/ 	.short	0x0018
        /*00b4*/ 	.byte	0x00, 0xf0, 0x11, 0x00


	//----- nvinfo : EIATTR_KPARAM_INFO
	.align		4
.L_29:
        /*00b8*/ 	.byte	0x04, 0x17
        /*00ba*/ 	.short	(.L_31 - .L_30)
.L_30:
        /*00bc*/ 	.word	0x00000000
        /*00c0*/ 	.short	0x0002
        /*00c2*/ 	.short	0x0010
        /*00c4*/ 	.byte	0x00, 0xf4, 0x21, 0x00


	//----- nvinfo : EIATTR_KPARAM_INFO
	.align		4
.L_31:
        /*00c8*/ 	.byte	0x04, 0x17
        /*00ca*/ 	.short	(.L_33 - .L_32)
.L_32:
        /*00cc*/ 	.word	0x00000000
        /*00d0*/ 	.short	0x0001
        /*00d2*/ 	.short	0x0008
        /*00d4*/ 	.byte	0x00, 0xf4, 0x21, 0x00


	//----- nvinfo : EIATTR_KPARAM_INFO
	.align		4
.L_33:
        /*00d8*/ 	.byte	0x04, 0x17
        /*00da*/ 	.short	(.L_35 - .L_34)
.L_34:
        /*00dc*/ 	.word	0x00000000
        /*00e0*/ 	.short	0x0000
        /*00e2*/ 	.short	0x0000
        /*00e4*/ 	.byte	0x00, 0xf4, 0x21, 0x00


	//----- nvinfo : EIATTR_SPARSE_MMA_MASK
	.align		4
.L_35:
        /*00e8*/ 	.byte	0x03, 0x50
        /*00ea*/ 	.short	0x0000


	//----- nvinfo : EIATTR_MAXREG_COUNT
	.align		4
        /*00ec*/ 	.byte	0x03, 0x1b
        /*00ee*/ 	.short	0x00ff


	//----- nvinfo : EIATTR_NUM_BARRIERS
	.align		4
        /*00f0*/ 	.byte	0x02, 0x4c
        /*00f2*/ 	.byte	0x01
	.zero		1


	//----- nvinfo : EIATTR_VRC_CTA_INIT_COUNT
	.align		4
        /*00f4*/ 	.byte	0x02, 0x4a
	.zero		1
	.zero		1


	//----- nvinfo : EIATTR_EXIT_INSTR_OFFSETS
	.align		4
        /*00f8*/ 	.byte	0x04, 0x1c
        /*00fa*/ 	.short	(.L_37 - .L_36)


	//   ....[0]....
.L_36:
        /*00fc*/ 	.word	0x00001b60


	//   ....[1]....
        /*0100*/ 	.word	0x00001b90


	//----- nvinfo : EIATTR_REQNTID
	.align		4
.L_37:
        /*0104*/ 	.byte	0x04, 0x10
        /*0106*/ 	.short	(.L_39 - .L_38)
.L_38:
        /*0108*/ 	.word	0x00000100
        /*010c*/ 	.word	0x00000001
        /*0110*/ 	.word	0x00000001


	//----- nvinfo : EIATTR_CBANK_PARAM_SIZE
	.align		4
.L_39:
        /*0114*/ 	.byte	0x03, 0x19
        /*0116*/ 	.short	0x0050


	//----- nvinfo : EIATTR_PARAM_CBANK
	.align		4
        /*0118*/ 	.byte	0x04, 0x0a
        /*011a*/ 	.short	(.L_41 - .L_40)
	.align		4
.L_40:
        /*011c*/ 	.word	index@(.nv.constant0.matmul_kernel)
        /*0120*/ 	.short	0x0380
        /*0122*/ 	.short	0x0050


	//----- nvinfo : EIATTR_SW_WAR
	.align		4
.L_41:
        /*0124*/ 	.byte	0x04, 0x36
        /*0126*/ 	.short	(.L_43 - .L_42)
.L_42:
        /*0128*/ 	.word	0x00000008
.L_43:


//--------------------- .nv.compat                --------------------------
	.section	.nv.compat,"",@"SHT_CUDA_COMPAT_INFO"
	.align	4
        /*0000*/ 	.byte	0x02, 0x02, 0x02, 0x00, 0x02, 0x05, 0x05, 0x00, 0x02, 0x03, 0x00, 0x00, 0x02, 0x06, 0x01, 0x00


//--------------------- .nv.callgraph             --------------------------
	.section	.nv.callgraph,"",@"SHT_CUDA_CALLGRAPH"
	.align	4
	.sectionentsize	8
	.align		4
        /*0000*/ 	.word	0x00000000
	.align		4
        /*0004*/ 	.word	0xffffffff
	.align		4
        /*0008*/ 	.word	0x00000000
	.align		4
        /*000c*/ 	.word	0xfffffffe
	.align		4
        /*0010*/ 	.word	0x00000000
	.align		4
        /*0014*/ 	.word	0xfffffffd
	.align		4
        /*0018*/ 	.word	0x00000000
	.align		4
        /*001c*/ 	.word	0xfffffffc


//--------------------- .text.matmul_kernel       --------------------------
	.section	.text.matmul_kernel,"ax",@progbits
	.align	128
        .global         matmul_kernel
        .type           matmul_kernel,@function
        .size           matmul_kernel,(.L_x_3 - matmul_kernel)
        .other          matmul_kernel,@"STO_CUDA_ENTRY STV_DEFAULT"
matmul_kernel:
.text.matmul_kernel:
[----:B------:R-:W0:Y:S08]  /*0000*/  LDC R1, c[0x0][0x37c] ;  /* 0x0000df00ff017b82 */ /* 0x000e300000000800 */
[----:B------:R-:W1:Y:S01]  /*0010*/  LDC.64 R8, c[0x0][0x398] ;  /* 0x0000e600ff087b82 */ /* 0x000e620000000a00 */
[----:B------:R-:W2:Y:S01]  /*0020*/  S2R R5, SR_CTAID.X ;  /* 0x0000000000057919 */ /* 0x000ea20000002500 */
[----:B------:R-:W-:Y:S01]  /*0030*/  UMOV UR4, 0x400 ;  /* 0x0000040000047882 */ /* 0x000fe20000000000 */
[----:B------:R-:W3:Y:S01]  /*0040*/  LDCU.64 UR6, c[0x0][0x358] ;  /* 0x00006b00ff0677ac */ /* 0x000ee20008000a00 */
[----:B------:R-:W4:Y:S04]  /*0050*/  S2R R28, SR_TID.X ;  /* 0x00000000001c7919 */ /* 0x000f280000002100 */
[----:B------:R-:W5:Y:S08]  /*0060*/  LDC R38, c[0x0][0x3a0] ;  /* 0x0000e800ff267b82 */ /* 0x000f700000000800 */
[----:B------:R-:W0:Y:S01]  /*0070*/  S2UR UR5, SR_CgaCtaId ;  /* 0x00000000000579c3 */ /* 0x000e220000008800 */
[----:B-1----:R-:W-:-:S05]  /*0080*/  VIADD R0, R9, 0xf ;  /* 0x0000000f09007836 */ /* 0x002fca0000000000 */
[----:B------:R-:W-:Y:S01]  /*0090*/  SHF.R.S32.HI R3, RZ, 0x1f, R0 ;  /* 0x0000001fff037819 */ /* 0x000fe20000011400 */
[----:B-----5:R-:W-:-:S03]  /*00a0*/  VIADD R38, R38, 0x3f ;  /* 0x0000003f26267836 */ /* 0x020fc60000000000 */
[----:B------:R-:W-:Y:S02]  /*00b0*/  LEA.HI R3, R3, R0, RZ, 0x4 ;  /* 0x0000000003037211 */ /* 0x000fe400078f20ff */
[----:B--2---:R-:W-:Y:S02]  /*00c0*/  IABS R10, R5 ;  /* 0x00000005000a7213 */ /* 0x004fe40000000000 */
[----:B------:R-:W-:Y:S02]  /*00d0*/  SHF.R.S32.HI R3, RZ, 0x4, R3 ;  /* 0x00000004ff037819 */ /* 0x000fe40000011403 */
[----:B----4-:R-:W-:Y:S01]  /*00e0*/  LOP3.LUT R27, R28, 0xf, RZ, 0xc0, !PT ;  /* 0x0000000f1c1b7812 */ /* 0x010fe200078ec0ff */
[----:B0-----:R-:W-:Y:S01]  /*00f0*/  ULEA UR4, UR5, UR4, 0x18 ;  /* 0x0000000405047291 */ /* 0x001fe2000f8ec0ff */
[----:B------:R-:W-:Y:S01]  /*0100*/  SHF.R.U32.HI R39, RZ, 0x4, R28 ;  /* 0x00000004ff277819 */ /* 0x000fe2000001161c */
[----:B------:R-:W-:-:S03]  /*0110*/  IMAD.SHL.U32 R4, R3, 0x8, RZ ;  /* 0x0000000803047824 */ /* 0x000fc600078e00ff */
[----:B------:R-:W-:Y:S02]  /*0120*/  SGXT.U32 R39, R39, 0x4 ;  /* 0x000000042727781a */ /* 0x000fe40000000000 */
[-C--:B------:R-:W-:Y:S02]  /*0130*/  IABS R7, R4.reuse ;  /* 0x0000000400077213 */ /* 0x080fe40000000000 */
[----:B------:R-:W-:Y:S02]  /*0140*/  IABS R12, R4 ;  /* 0x00000004000c7213 */ /* 0x000fe40000000000 */
[----:B------:R-:W0:Y:S08]  /*0150*/  I2F.RP R0, R7 ;  /* 0x0000000700007306 */ /* 0x000e300000209400 */
[----:B0-----:R-:W0:Y:S02]  /*0160*/  MUFU.RCP R0, R0 ;  /* 0x0000000000007308 */ /* 0x001e240000001000 */
[----:B0-----:R-:W-:-:S02]  /*0170*/  VIADD R2, R0, 0xffffffe ;  /* 0x0ffffffe00027836 */ /* 0x001fc40000000000 */
[----:B------:R-:W-:-:S04]  /*0180*/  IMAD.MOV R0, RZ, RZ, -R12 ;  /* 0x000000ffff007224 */ /* 0x000fc800078e0a0c */
[----:B------:R0:W1:Y:S02]  /*0190*/  F2I.FTZ.U32.TRUNC.NTZ R3, R2 ;  /* 0x0000000200037305 */ /* 0x000064000021f000 */
[----:B0-----:R-:W-:Y:S02]  /*01a0*/  IMAD.MOV.U32 R2, RZ, RZ, RZ ;  /* 0x000000ffff027224 */ /* 0x001fe400078e00ff */
[----:B-1----:R-:W-:-:S04]  /*01b0*/  IMAD.MOV R6, RZ, RZ, -R3 ;  /* 0x000000ffff067224 */ /* 0x002fc800078e0a03 */
[----:B------:R-:W-:Y:S02]  /*01c0*/  IMAD R11, R6, R7, RZ ;  /* 0x00000007060b7224 */ /* 0x000fe400078e02ff */
[----:B------:R-:W-:Y:S02]  /*01d0*/  IMAD.MOV.U32 R6, RZ, RZ, R10 ;  /* 0x000000ffff067224 */ /* 0x000fe400078e000a */
[----:B------:R-:W-:-:S06]  /*01e0*/  IMAD.HI.U32 R3, R3, R11, R2 ;  /* 0x0000000b03037227 */ /* 0x000fcc00078e0002 */
[----:B------:R-:W-:-:S04]  /*01f0*/  IMAD.HI.U32 R3, R3, R6, RZ ;  /* 0x0000000603037227 */ /* 0x000fc800078e00ff */
[----:B------:R-:W-:-:S05]  /*0200*/  IMAD R0, R3, R0, R6 ;  /* 0x0000000003007224 */ /* 0x000fca00078e0206 */
[----:B------:R-:W-:-:S13]  /*0210*/  ISETP.GT.U32.AND P1, PT, R7, R0, PT ;  /* 0x000000000700720c */ /* 0x000fda0003f24070 */
[----:B------:R-:W-:Y:S02]  /*0220*/  @!P1 IMAD.IADD R0, R0, 0x1, -R7 ;  /* 0x0000000100009824 */ /* 0x000fe400078e0a07 */
[----:B------:R-:W-:Y:S01]  /*0230*/  @!P1 VIADD R3, R3, 0x1 ;  /* 0x0000000103039836 */ /* 0x000fe20000000000 */
[----:B------:R-:W-:Y:S02]  /*0240*/  ISETP.NE.AND P1, PT, R4, RZ, PT ;  /* 0x000000ff0400720c */ /* 0x000fe40003f25270 */
[----:B------:R-:W-:Y:S02]  /*0250*/  ISETP.GE.U32.AND P0, PT, R0, R7, PT ;  /* 0x000000070000720c */ /* 0x000fe40003f06070 */
[----:B------:R-:W-:-:S04]  /*0260*/  LOP3.LUT R0, R5, R4, RZ, 0x3c, !PT ;  /* 0x0000000405007212 */ /* 0x000fc800078e3cff */
[----:B------:R-:W-:Y:S01]  /*0270*/  ISETP.GE.AND P2, PT, R0, RZ, PT ;  /* 0x000000ff0000720c */ /* 0x000fe20003f46270 */
[----:B------:R-:W-:-:S06]  /*0280*/  VIADD R0, R8, 0xf ;  /* 0x0000000f08007836 */ /* 0x000fcc0000000000 */
[----:B------:R-:W-:-:S04]  /*0290*/  @P0 VIADD R3, R3, 0x1 ;  /* 0x0000000103030836 */ /* 0x000fc80000000000 */
[----:B------:R-:W-:Y:S01]  /*02a0*/  IMAD.MOV.U32 R2, RZ, RZ, R3 ;  /* 0x000000ffff027224 */ /* 0x000fe200078e0003 */
[----:B------:R-:W-:-:S03]  /*02b0*/  SHF.R.S32.HI R3, RZ, 0x1f, R0 ;  /* 0x0000001fff037819 */ /* 0x000fc60000011400 */
[----:B------:R-:W-:Y:S01]  /*02c0*/  @!P2 IMAD.MOV R2, RZ, RZ, -R2 ;  /* 0x000000ffff02a224 */ /* 0x000fe200078e0a02 */
[----:B------:R-:W-:Y:S02]  /*02d0*/  @!P1 LOP3.LUT R2, RZ, R4, RZ, 0x33, !PT ;  /* 0x00000004ff029212 */ /* 0x000fe400078e33ff */
[----:B------:R-:W-:-:S03]  /*02e0*/  LEA.HI R3, R3, R0, RZ, 0x4 ;  /* 0x0000000003037211 */ /* 0x000fc600078f20ff */
[----:B------:R-:W-:Y:S02]  /*02f0*/  IMAD.SHL.U32 R6, R2, 0x8, RZ ;  /* 0x0000000802067824 */ /* 0x000fe400078e00ff */
[----:B------:R-:W-:-:S03]  /*0300*/  IMAD.MOV R2, RZ, RZ, -R2 ;  /* 0x000000ffff027224 */ /* 0x000fc600078e0a02 */
[----:B------:R-:W-:Y:S01]  /*0310*/  LEA.HI.SX32 R3, R3, -R6, 0x1c ;  /* 0x8000000603037211 */ /* 0x000fe200078fe2ff */
[----:B------:R-:W-:-:S03]  /*0320*/  IMAD R4, R4, R2, R5 ;  /* 0x0000000204047224 */ /* 0x000fc600078e0205 */
[----:B------:R-:W-:Y:S02]  /*0330*/  VIMNMX R13, PT, PT, R3, 0x8, PT ;  /* 0x00000008030d7848 */ /* 0x000fe40003fe0100 */
[----:B------:R-:W-:Y:S02]  /*0340*/  IABS R11, R4 ;  /* 0x00000004000b7213 */ /* 0x000fe40000000000 */
[----:B------:R-:W-:-:S04]  /*0350*/  IABS R7, R13 ;  /* 0x0000000d00077213 */ /* 0x000fc80000000000 */
[----:B------:R-:W0:Y:S08]  /*0360*/  I2F.RP R0, R7 ;  /* 0x0000000700007306 */ /* 0x000e300000209400 */
[----:B0-----:R-:W0:Y:S02]  /*0370*/  MUFU.RCP R0, R0 ;  /* 0x0000000000007308 */ /* 0x001e240000001000 */
[----:B0-----:R-:W-:-:S06]  /*0380*/  VIADD R3, R0, 0xffffffe ;  /* 0x0ffffffe00037836 */ /* 0x001fcc0000000000 */
[----:B------:R-:W0:Y:S02]  /*0390*/  F2I.FTZ.U32.TRUNC.NTZ R3, R3 ;  /* 0x0000000300037305 */ /* 0x000e24000021f000 */
[----:B0-----:R-:W-:-:S04]  /*03a0*/  IMAD.MOV R10, RZ, RZ, -R3 ;  /* 0x000000ffff0a7224 */ /* 0x001fc800078e0a03 */
[----:B------:R-:W-:Y:S01]  /*03b0*/  IMAD.MOV.U32 R2, RZ, RZ, R10 ;  /* 0x000000ffff027224 */ /* 0x000fe200078e000a */
[----:B------:R-:W-:-:S03]  /*03c0*/  IABS R10, R13 ;  /* 0x0000000d000a7213 */ /* 0x000fc60000000000 */
[----:B------:R-:W-:Y:S02]  /*03d0*/  IMAD R5, R2, R7, RZ ;  /* 0x0000000702057224 */ /* 0x000fe400078e02ff */
[----:B------:R-:W-:Y:S02]  /*03e0*/  IMAD.MOV.U32 R2, RZ, RZ, RZ ;  /* 0x000000ffff027224 */ /* 0x000fe400078e00ff */
[----:B------:R-:W-:Y:S02]  /*03f0*/  IMAD.MOV R0, RZ, RZ, -R10 ;  /* 0x000000ffff007224 */ /* 0x000fe400078e0a0a */
        /* <DEDUP_REMOVED lines=9> */
[----:B------:R-:W-:-:S07]  /*0490*/  ISETP.GE.AND P2, PT, R0, RZ, PT ;  /* 0x000000ff0000720c */ /* 0x000fce0003f46270 */
[----:B------:R-:W-:Y:S01]  /*04a0*/  @P0 VIADD R2, R2, 0x1 ;  /* 0x0000000102020836 */ /* 0x000fe20000000000 */
[----:B------:R-:W-:-:S05]  /*04b0*/  ISETP.GT.AND P0, PT, R38, 0x3f, PT ;  /* 0x0000003f2600780c */ /* 0x000fca0003f04270 */
[----:B------:R-:W-:Y:S01]  /*04c0*/  @!P2 IMAD.MOV R2, RZ, RZ, -R2 ;  /* 0x000000ffff02a224 */ /* 0x000fe200078e0a02 */
[----:B------:R-:W-:-:S05]  /*04d0*/  @!P1 LOP3.LUT R2, RZ, R13, RZ, 0x33, !PT ;  /* 0x0000000dff029212 */ /* 0x000fca00078e33ff */
[----:B------:R-:W-:Y:S02]  /*04e0*/  IMAD.MOV R0, RZ, RZ, -R2 ;  /* 0x000000ffff007224 */ /* 0x000fe400078e0a02 */
[----:B------:R-:W-:Y:S01]  /*04f0*/  @!P0 IMAD.SHL.U32 R26, R28, 0x2, RZ ;  /* 0x000000021c1a8824 */ /* 0x000fe200078e00ff */
[----:B------:R-:W-:Y:S01]  /*0500*/  @!P0 CS2R R16, SRZ ;  /* 0x0000000000108805 */ /* 0x000fe2000001ff00 */
[----:B------:R-:W-:Y:S01]  /*0510*/  IMAD R0, R13, R0, R4 ;  /* 0x000000000d007224 */ /* 0x000fe200078e0204 */
[----:B------:R-:W-:Y:S01]  /*0520*/  @!P0 CS2R R18, SRZ ;  /* 0x0000000000128805 */ /* 0x000fe2000001ff00 */
[----:B------:R-:W-:Y:S02]  /*0530*/  IMAD.SHL.U32 R25, R2, 0x10, RZ ;  /* 0x0000001002197824 */ /* 0x000fe400078e00ff */
[----:B------:R-:W-:-:S04]  /*0540*/  IMAD.IADD R0, R6, 0x1, R0 ;  /* 0x0000000106007824 */ /* 0x000fc800078e0200 */
[----:B------:R-:W-:Y:S01]  /*0550*/  IMAD R27, R0, 0x10, R27 ;  /* 0x00000010001b7824 */ /* 0x000fe200078e021b */
[----:B---3--:R-:W-:Y:S06]  /*0560*/  @!P0 BRA `(.L_x_0) ;  /* 0x0000001000b48947 */ /* 0x008fec0003800000 */
[----:B------:R-:W-:Y:S01]  /*0570*/  IABS R2, R8 ;  /* 0x0000000800027213 */ /* 0x000fe20000000000 */
[----:B------:R-:W0:Y:S01]  /*0580*/  LDCU UR5, c[0x0][0x3b0] ;  /* 0x00007600ff0577ac */ /* 0x000e220008000800 */
[----:B------:R-:W-:Y:S01]  /*0590*/  IABS R0, R9 ;  /* 0x0000000900007213 */ /* 0x000fe20000000000 */
[----:B------:R-:W-:Y:S01]  /*05a0*/  IMAD.SHL.U32 R26, R28, 0x2, RZ ;  /* 0x000000021c1a7824 */ /* 0x000fe200078e00ff */
[----:B------:R-:W1:Y:S01]  /*05b0*/  I2F.RP R10, R2 ;  /* 0x00000002000a7306 */ /* 0x000e620000209400 */
[----:B------:R-:W-:Y:S01]  /*05c0*/  IABS R12, R27 ;  /* 0x0000001b000c7213 */ /* 0x000fe20000000000 */
[----:B------:R-:W2:Y:S01]  /*05d0*/  LDCU.128 UR12, c[0x0][0x380] ;  /* 0x00007000ff0c77ac */ /* 0x000ea20008000c00 */
[----:B------:R-:W-:Y:S02]  /*05e0*/  ISETP.GE.AND P6, PT, R27, RZ, PT ;  /* 0x000000ff1b00720c */ /* 0x000fe40003fc6270 */
[----:B------:R-:W-:Y:S01]  /*05f0*/  SHF.R.S32.HI R24, RZ, 0x1, R28 ;  /* 0x00000001ff187819 */ /* 0x000fe2000001141c */
[----:B------:R-:W3:Y:S01]  /*0600*/  LDCU UR8, c[0x0][0x3a4] ;  /* 0x00007480ff0877ac */ /* 0x000ee20008000800 */
[C---:B------:R-:W-:Y:S01]  /*0610*/  LOP3.LUT R31, R39.reuse, 0x10, RZ, 0xfc, !PT ;  /* 0x00000010271f7812 */ /* 0x040fe200078efcff */
[----:B------:R-:W4:Y:S01]  /*0620*/  I2F.RP R3, R0 ;  /* 0x0000000000037306 */ /* 0x000f220000209400 */
[----:B------:R-:W-:Y:S01]  /*0630*/  SGXT R24, R24, 0x1 ;  /* 0x000000011818781a */ /* 0x000fe20000000200 */
[----:B------:R-:W5:Y:S01]  /*0640*/  LDCU UR9, c[0x0][0x3ac] ;  /* 0x00007580ff0977ac */ /* 0x000f620008000800 */
[----:B------:R-:W-:-:S02]  /*0650*/  LOP3.LUT R29, R39, 0x20, RZ, 0xfc, !PT ;  /* 0x00000020271d7812 */ /* 0x000fc400078efcff */
[C---:B------:R-:W-:Y:S02]  /*0660*/  LEA.HI R41, R28.reuse, 0x30, RZ, 0x1c ;  /* 0x000000301c297811 */ /* 0x040fe400078fe0ff */
[----:B------:R-:W-:Y:S01]  /*0670*/  LOP3.LUT R40, R28, 0x3f, RZ, 0xc0, !PT ;  /* 0x0000003f1c287812 */ /* 0x000fe200078ec0ff */
[----:B-1----:R-:W1:Y:S08]  /*0680*/  MUFU.RCP R10, R10 ;  /* 0x0000000a000a7308 */ /* 0x002e700000001000 */
[----:B----4-:R-:W4:Y:S01]  /*0690*/  MUFU.RCP R3, R3 ;  /* 0x0000000300037308 */ /* 0x010f220000001000 */
[----:B-----5:R-:W-:-:S02]  /*06a0*/  IMAD R40, R40, UR9, RZ ;  /* 0x0000000928287c24 */ /* 0x020fc4000f8e02ff */
[----:B-1----:R-:W-:-:S05]  /*06b0*/  VIADD R6, R10, 0xffffffe ;  /* 0x0ffffffe0a067836 */ /* 0x002fca0000000000 */
[----:B------:R1:W5:Y:S01]  /*06c0*/  F2I.FTZ.U32.TRUNC.NTZ R7, R6 ;  /* 0x0000000600077305 */ /* 0x000362000021f000 */
[----:B----4-:R-:W-:Y:S01]  /*06d0*/  VIADD R4, R3, 0xffffffe ;  /* 0x0ffffffe03047836 */ /* 0x010fe20000000000 */
[----:B------:R-:W-:-:S06]  /*06e0*/  SHF.R.U32.HI R3, RZ, 0x6, R28 ;  /* 0x00000006ff037819 */ /* 0x000fcc000001161c */
[----:B------:R4:W0:Y:S01]  /*06f0*/  F2I.FTZ.U32.TRUNC.NTZ R5, R4 ;  /* 0x0000000400057305 */ /* 0x000822000021f000 */
[----:B-1----:R-:W-:Y:S02]  /*0700*/  IMAD.MOV.U32 R6, RZ, RZ, RZ ;  /* 0x000000ffff067224 */ /* 0x002fe400078e00ff */
[----:B-----5:R-:W-:Y:S01]  /*0710*/  IMAD.MOV R11, RZ, RZ, -R7 ;  /* 0x000000ffff0b7224 */ /* 0x020fe200078e0a07 */
[----:B----4-:R-:W-:-:S03]  /*0720*/  SGXT.U32 R4, R3, 0x2 ;  /* 0x000000020304781a */ /* 0x010fc60000000000 */
[----:B------:R-:W-:Y:S01]  /*0730*/  IMAD R11, R11, R2, RZ ;  /* 0x000000020b0b7224 */ /* 0x000fe200078e02ff */
[----:B------:R-:W-:Y:S02]  /*0740*/  LEA.HI R3, R28, R25, RZ, 0x1a ;  /* 0x000000191c037211 */ /* 0x000fe400078fd0ff */
[----:B------:R-:W-:Y:S01]  /*0750*/  LOP3.LUT R18, R25, R4, RZ, 0xfc, !PT ;  /* 0x0000000419127212 */ /* 0x000fe200078efcff */
[----:B------:R-:W-:-:S03]  /*0760*/  IMAD.HI.U32 R7, R7, R11, R6 ;  /* 0x0000000b07077227 */ /* 0x000fc600078e0006 */
[C---:B------:R-:W-:Y:S01]  /*0770*/  LOP3.LUT R19, R18.reuse, 0x8, RZ, 0xfc, !PT ;  /* 0x0000000812137812 */ /* 0x040fe200078efcff */
[----:B0-----:R-:W-:Y:S01]  /*0780*/  IMAD.MOV R11, RZ, RZ, -R5 ;  /* 0x000000ffff0b7224 */ /* 0x001fe200078e0a05 */
[----:B------:R-:W-:Y:S01]  /*0790*/  LOP3.LUT R20, R18, 0x4, RZ, 0xfc, !PT ;  /* 0x0000000412147812 */ /* 0x000fe200078efcff */
[----:B------:R-:W-:Y:S01]  /*07a0*/  IMAD.MOV.U32 R6, RZ, RZ, R12 ;  /* 0x000000ffff067224 */ /* 0x000fe200078e000c */
[----:B------:R-:W-:Y:S01]  /*07b0*/  IABS R14, R19 ;  /* 0x00000013000e7213 */ /* 0x000fe20000000000 */
[----:B------:R-:W-:Y:S01]  /*07c0*/  IMAD R11, R11, R0, RZ ;  /* 0x000000000b0b7224 */ /* 0x000fe200078e02ff */
[----:B------:R-:W-:Y:S01]  /*07d0*/  IABS R15, R20 ;  /* 0x00000014000f7213 */ /* 0x000fe20000000000 */
[----:B------:R-:W-:Y:S01]  /*07e0*/  IMAD.MOV.U32 R4, RZ, RZ, RZ ;  /* 0x000000ffff047224 */ /* 0x000fe200078e00ff */
[----:B------:R-:W-:Y:S01]  /*07f0*/  IABS R16, R18 ;  /* 0x0000001200107213 */ /* 0x000fe20000000000 */
[----:B------:R-:W-:-:S04]  /*0800*/  IMAD.HI.U32 R7, R7, R6, RZ ;  /* 0x0000000607077227 */ /* 0x000fc800078e00ff */
[----:B------:R-:W-:-:S04]  /*0810*/  IMAD.HI.U32 R5, R5, R11, R4 ;  /* 0x0000000b05057227 */ /* 0x000fc800078e0004 */
[----:B------:R-:W-:Y:S01]  /*0820*/  VIADD R4, R3, 0xc ;  /* 0x0000000c03047836 */ /* 0x000fe20000000000 */
[----:B------:R-:W-:Y:S01]  /*0830*/  SHF.R.S32.HI R3, RZ, 0x1f, R38 ;  /* 0x0000001fff037819 */ /* 0x000fe20000011426 */
[----:B------:R-:W-:Y:S02]  /*0840*/  IMAD.MOV R7, RZ, RZ, -R7 ;  /* 0x000000ffff077224 */ /* 0x000fe400078e0a07 */
[----:B------:R-:W-:Y:S01]  /*0850*/  IMAD.HI.U32 R10, R5, R15, RZ ;  /* 0x0000000f050a7227 */ /* 0x000fe200078e00ff */
[----:B------:R-:W-:Y:S02]  /*0860*/  IABS R12, R4 ;  /* 0x00000004000c7213 */ /* 0x000fe40000000000 */
[----:B------:R-:W-:Y:S01]  /*0870*/  LEA.HI R38, R3, R38, RZ, 0x6 ;  /* 0x0000002603267211 */ /* 0x000fe200078f30ff */
[----:B------:R-:W-:Y:S02]  /*0880*/  IMAD R11, R2, R7, R6 ;  /* 0x00000007020b7224 */ /* 0x000fe400078e0206 */
[----:B------:R-:W-:Y:S01]  /*0890*/  IMAD.HI.U32 R7, R5, R14, RZ ;  /* 0x0000000e05077227 */ /* 0x000fe200078e00ff */
[----:B------:R-:W-:-:S02]  /*08a0*/  SHF.R.S32.HI R38, RZ, 0x6, R38 ;  /* 0x00000006ff267819 */ /* 0x000fc40000011426 */
[----:B------:R-:W-:Y:S01]  /*08b0*/  ISETP.GT.U32.AND P0, PT, R2, R11, PT ;  /* 0x0000000b0200720c */ /* 0x000fe20003f04070 */
[----:B------:R-:W-:-:S04]  /*08c0*/  IMAD.HI.U32 R6, R5, R12, RZ ;  /* 0x0000000c05067227 */ /* 0x000fc800078e00ff */
[----:B------:R-:W-:-:S04]  /*08d0*/  IMAD.HI.U32 R5, R5, R16, RZ ;  /* 0x0000001005057227 */ /* 0x000fc800078e00ff */
[----:B------:R-:W-:Y:S02]  /*08e0*/  IMAD.MOV R7, RZ, RZ, -R7 ;  /* 0x000000ffff077224 */ /* 0x000fe400078e0a07 */
[----:B------:R-:W-:Y:S01]  /*08f0*/  IMAD.MOV R13, RZ, RZ, -R6 ;  /* 0x000000ffff0d7224 */ /* 0x000fe200078e0a06 */
[----:B------:R-:W-:Y:S01]  /*0900*/  SHF.R.U32.HI R6, RZ, 0x2, R28 ;  /* 0x00000002ff067819 */ /* 0x000fe2000001161c */
[----:B------:R-:W-:Y:S02]  /*0910*/  IMAD.MOV R17, RZ, RZ, -R5 ;  /* 0x000000ffff117224 */ /* 0x000fe400078e0a05 */
[----:B------:R-:W-:Y:S01]  /*0920*/  IMAD R5, R0, R7, R14 ;  /* 0x0000000700057224 */ /* 0x000fe200078e020e */
[----:B------:R-:W-:Y:S01]  /*0930*/  SGXT.U32 R6, R6, 0x3 ;  /* 0x000000030606781a */ /* 0x000fe20000000000 */
[C---:B------:R-:W-:Y:S01]  /*0940*/  IMAD R3, R0.reuse, R13, R12 ;  /* 0x0000000d00037224 */ /* 0x040fe200078e020c */
[----:B------:R-:W0:Y:S01]  /*0950*/  LDC R14, c[0x0][0x3a8] ;  /* 0x0000ea00ff0e7b82 */ /* 0x000e220000000800 */
[C---:B------:R-:W-:Y:S01]  /*0960*/  IMAD R13, R0.reuse, R17, R16 ;  /* 0x00000011000d7224 */ /* 0x040fe200078e0210 */
[C---:B------:R-:W-:Y:S01]  /*0970*/  ISETP.GT.U32.AND P4, PT, R0.reuse, R5, PT ;  /* 0x000000050000720c */ /* 0x040fe20003f84070 */
[----:B------:R-:W-:Y:S01]  /*0980*/  IMAD.MOV R10, RZ, RZ, -R10 ;  /* 0x000000ffff0a7224 */ /* 0x000fe200078e0a0a */
[C---:B------:R-:W-:Y:S01]  /*0990*/  ISETP.GT.U32.AND P2, PT, R0.reuse, R3, PT ;  /* 0x000000030000720c */ /* 0x040fe20003f44070 */
[----:B------:R-:W-:Y:S01]  /*09a0*/  @!P0 IMAD.IADD R11, R11, 0x1, -R2 ;  /* 0x000000010b0b8824 */ /* 0x000fe200078e0a02 */
[C---:B------:R-:W-:Y:S01]  /*09b0*/  ISETP.GT.U32.AND P3, PT, R0.reuse, R13, PT ;  /* 0x0000000d0000720c */ /* 0x040fe20003f64070 */
[----:B------:R-:W-:Y:S01]  /*09c0*/  IMAD R7, R0, R10, R15 ;  /* 0x0000000a00077224 */ /* 0x000fe200078e020f */
[----:B------:R-:W-:Y:S01]  /*09d0*/  ISETP.GE.AND P0, PT, R4, RZ, PT ;  /* 0x000000ff0400720c */ /* 0x000fe20003f06270 */
[----:B------:R-:W-:Y:S01]  /*09e0*/  IMAD.SHL.U32 R10, R28, 0x10, RZ ;  /* 0x000000101c0a7824 */ /* 0x000fe200078e00ff */
[----:B------:R-:W-:Y:S01]  /*09f0*/  ISETP.GT.U32.AND P1, PT, R2, R11, PT ;  /* 0x0000000b0200720c */ /* 0x000fe20003f24070 */
[----:B------:R-:W-:Y:S01]  /*0a00*/  IMAD.SHL.U32 R15, R28, 0x40, RZ ;  /* 0x000000401c0f7824 */ /* 0x000fe200078e00ff */
[----:B------:R-:W-:-:S02]  /*0a10*/  ISETP.GT.U32.AND P5, PT, R0, R7, PT ;  /* 0x000000070000720c */ /* 0x000fc40003fa4070 */
[----:B------:R-:W-:Y:S01]  /*0a20*/  LOP3.LUT R17, R10, 0x200, RZ, 0xc0, !PT ;  /* 0x000002000a117812 */ /* 0x000fe200078ec0ff */
[--C-:B------:R-:W-:Y:S01]  /*0a30*/  @!P4 IMAD.IADD R5, R5, 0x1, -R0.reuse ;  /* 0x000000010505c824 */ /* 0x100fe200078e0a00 */
[----:B------:R-:W-:Y:S01]  /*0a40*/  LOP3.LUT R10, R15, 0x1c0, RZ, 0xc0, !PT ;  /* 0x000001c00f0a7812 */ /* 0x000fe200078ec0ff */
[--C-:B------:R-:W-:Y:S01]  /*0a50*/  @!P2 IMAD.IADD R3, R3, 0x1, -R0.reuse ;  /* 0x000000010303a824 */ /* 0x100fe200078e0a00 */
[----:B------:R-:W-:Y:S01]  /*0a60*/  LOP3.LUT R15, R6, 0x40, R15, 0xf8, !PT ;  /* 0x00000040060f7812 */ /* 0x000fe200078ef80f */
[----:B------:R-:W-:Y:S01]  /*0a70*/  @!P3 IMAD.IADD R13, R13, 0x1, -R0 ;  /* 0x000000010d0db824 */ /* 0x000fe200078e0a00 */
[C---:B------:R-:W-:Y:S02]  /*0a80*/  ISETP.GT.U32.AND P3, PT, R0.reuse, R5, PT ;  /* 0x000000050000720c */ /* 0x040fe40003f64070 */
[----:B------:R-:W-:Y:S01]  /*0a90*/  ISETP.GT.U32.AND P2, PT, R0, R3, PT ;  /* 0x000000030000720c */ /* 0x000fe20003f44070 */
[----:B------:R-:W-:Y:S01]  /*0aa0*/  @!P1 IMAD.IADD R11, R11, 0x1, -R2 ;  /* 0x000000010b0b9824 */ /* 0x000fe200078e0a02 */
[----:B------:R-:W-:Y:S01]  /*0ab0*/  ISETP.NE.AND P1, PT, R8, RZ, PT ;  /* 0x000000ff0800720c */ /* 0x000fe20003f25270 */
[----:B------:R-:W-:Y:S01]  /*0ac0*/  @!P5 IMAD.IADD R7, R7, 0x1, -R0 ;  /* 0x000000010707d824 */ /* 0x000fe200078e0a00 */
[----:B------:R-:W-:Y:S01]  /*0ad0*/  ISETP.GT.U32.AND P5, PT, R0, R13, PT ;  /* 0x0000000d0000720c */ /* 0x000fe20003fa4070 */
[----:B------:R-:W-:Y:S01]  /*0ae0*/  IMAD.MOV.U32 R2, RZ, RZ, R11 ;  /* 0x000000ffff027224 */ /* 0x000fe200078e000b */
[----:B------:R-:W-:Y:S01]  /*0af0*/  IADD3 R10, PT, PT, R17, UR4, R10 ;  /* 0x00000004110a7c10 */ /* 0x000fe2000fffe00a */
[----:B------:R-:W-:Y:S01]  /*0b00*/  IMAD.SHL.U32 R17, R28, 0x8, RZ ;  /* 0x000000081c117824 */ /* 0x000fe200078e00ff */
[----:B------:R-:W-:Y:S01]  /*0b10*/  ISETP.GT.U32.AND P4, PT, R0, R7, PT ;  /* 0x000000070000720c */ /* 0x000fe20003f84070 */
[----:B------:R-:W-:Y:S01]  /*0b20*/  @!P6 IMAD.MOV R2, RZ, RZ, -R2 ;  /* 0x000000ffff02e224 */ /* 0x000fe200078e0a02 */
[----:B------:R-:W-:Y:S01]  /*0b30*/  ISETP.GE.AND P6, PT, R18, RZ, PT ;  /* 0x000000ff1200720c */ /* 0x000fe20003fc6270 */
[--C-:B------:R-:W-:Y:S01]  /*0b40*/  @!P3 IMAD.IADD R5, R5, 0x1, -R0.reuse ;  /* 0x000000010505b824 */ /* 0x100fe200078e0a00 */
[----:B------:R-:W-:Y:S01]  /*0b50*/  ISETP.GE.AND P3, PT, R20, RZ, PT ;  /* 0x000000ff1400720c */ /* 0x000fe20003f66270 */
[----:B------:R-:W-:Y:S01]  /*0b60*/  @!P2 IMAD.IADD R3, R3, 0x1, -R0 ;  /* 0x000000010303a824 */ /* 0x000fe200078e0a00 */
[----:B------:R-:W-:-:S02]  /*0b70*/  ISETP.GE.AND P2, PT, R19, RZ, PT ;  /* 0x000000ff1300720c */ /* 0x000fc40003f46270 */
[----:B------:R-:W-:Y:S02]  /*0b80*/  CS2R R18, SRZ ;  /* 0x0000000000127805 */ /* 0x000fe4000001ff00 */
[----:B------:R-:W-:Y:S01]  /*0b90*/  @!P1 LOP3.LUT R2, RZ, R8, RZ, 0x33, !PT ;  /* 0x00000008ff029212 */ /* 0x000fe200078e33ff */
[----:B------:R-:W-:Y:S01]  /*0ba0*/  @!P5 IMAD.IADD R13, R13, 0x1, -R0 ;  /* 0x000000010d0dd824 */ /* 0x000fe200078e0a00 */
[----:B------:R-:W-:Y:S01]  /*0bb0*/  ISETP.NE.AND P1, PT, R9, RZ, PT ;  /* 0x000000ff0900720c */ /* 0x000fe20003f25270 */
[----:B------:R-:W-:Y:S01]  /*0bc0*/  @!P0 IMAD.MOV R3, RZ, RZ, -R3 ;  /* 0x000000ffff038224 */ /* 0x000fe200078e0a03 */
[----:B------:R-:W-:Y:S01]  /*0bd0*/  LOP3.LUT R11, R17, 0x30, R26, 0x48, !PT ;  /* 0x00000030110b7812 */ /* 0x000fe200078e481a */
[----:B------:R-:W-:Y:S01]  /*0be0*/  @!P4 IMAD.IADD R7, R7, 0x1, -R0 ;  /* 0x000000010707c824 */ /* 0x000fe200078e0a00 */
[----:B------:R-:W-:Y:S01]  /*0bf0*/  LOP3.LUT R0, RZ, R9, RZ, 0x33, !PT ;  /* 0x00000009ff007212 */ /* 0x000fe200078e33ff */
[----:B------:R-:W-:Y:S01]  /*0c00*/  @!P6 IMAD.MOV R13, RZ, RZ, -R13 ;  /* 0x000000ffff0de224 */ /* 0x000fe200078e0a0d */
[----:B------:R-:W-:Y:S01]  /*0c10*/  LOP3.LUT R24, R15, 0x88, R24, 0xf8, !PT ;  /* 0x000000880f187812 */ /* 0x000fe200078ef818 */
[----:B------:R-:W-:Y:S01]  /*0c20*/  @!P3 IMAD.MOV R7, RZ, RZ, -R7 ;  /* 0x000000ffff07b224 */ /* 0x000fe200078e0a07 */
[C---:B------:R-:W-:Y:S01]  /*0c30*/  SEL R3, R0.reuse, R3, !P1 ;  /* 0x0000000300037207 */ /* 0x040fe20004800000 */
[----:B------:R-:W-:Y:S01]  /*0c40*/  @!P2 IMAD.MOV R5, RZ, RZ, -R5 ;  /* 0x000000ffff05a224 */ /* 0x000fe200078e0a05 */
[----:B------:R-:W-:Y:S01]  /*0c50*/  CS2R R16, SRZ ;  /* 0x0000000000107805 */ /* 0x000fe2000001ff00 */
[----:B------:R-:W-:Y:S01]  /*0c60*/  IMAD.IADD R11, R11, 0x1, R10 ;  /* 0x000000010b0b7824 */ /* 0x000fe200078e020a */
[C---:B------:R-:W-:Y:S01]  /*0c70*/  SEL R7, R0.reuse, R7, !P1 ;  /* 0x0000000700077207 */ /* 0x040fe20004800000 */
[----:B------:R-:W-:Y:S01]  /*0c80*/  IMAD R3, R3, UR5, RZ ;  /* 0x0000000503037c24 */ /* 0x000fe2000f8e02ff */
[C---:B------:R-:W-:Y:S01]  /*0c90*/  SEL R5, R0.reuse, R5, !P1 ;  /* 0x0000000500057207 */ /* 0x040fe20004800000 */
[-C--:B0-----:R-:W-:Y:S01]  /*0ca0*/  IMAD R39, R39, R14.reuse, RZ ;  /* 0x0000000e27277224 */ /* 0x081fe200078e02ff */
[----:B------:R-:W-:Y:S01]  /*0cb0*/  SEL R0, R0, R13, !P1 ;  /* 0x0000000d00007207 */ /* 0x000fe20004800000 */
[----:B------:R-:W-:Y:S01]  /*0cc0*/  IMAD R12, R7, UR5, RZ ;  /* 0x00000005070c7c24 */ /* 0x000fe2000f8e02ff */
[----:B--2---:R-:W-:Y:S01]  /*0cd0*/  IADD3 R10, P1, PT, R3, UR14, RZ ;  /* 0x0000000e030a7c10 */ /* 0x004fe2000ff3e0ff */
[----:B------:R-:W-:Y:S01]  /*0ce0*/  IMAD R5, R5, UR5, RZ ;  /* 0x0000000505057c24 */ /* 0x000fe2000f8e02ff */
[----:B------:R-:W-:Y:S01]  /*0cf0*/  SHF.R.S32.HI R3, RZ, 0x1f, R3 ;  /* 0x0000001fff037819 */ /* 0x000fe20000011403 */
[----:B------:R-:W-:Y:S01]  /*0d00*/  IMAD R13, R0, UR5, RZ ;  /* 0x00000005000d7c24 */ /* 0x000fe2000f8e02ff */
[----:B------:R-:W-:Y:S01]  /*0d10*/  IADD3 R8, P3, PT, R12, UR14, RZ ;  /* 0x0000000e0c087c10 */ /* 0x000fe2000ff7e0ff */
[----:B---3--:R-:W-:Y:S01]  /*0d20*/  IMAD R0, R2, UR8, RZ ;  /* 0x0000000802007c24 */ /* 0x008fe2000f8e02ff */
[----:B------:R-:W-:Y:S01]  /*0d30*/  SHF.R.S32.HI R12, RZ, 0x1f, R12 ;  /* 0x0000001fff0c7819 */ /* 0x000fe2000001140c */
[-C--:B------:R-:W-:Y:S01]  /*0d40*/  IMAD R29, R29, R14.reuse, RZ ;  /* 0x0000000e1d1d7224 */ /* 0x080fe200078e02ff */
[----:B------:R-:W-:Y:S01]  /*0d50*/  IADD3 R9, P2, PT, R5, UR14, RZ ;  /* 0x0000000e05097c10 */ /* 0x000fe2000ff5e0ff */
[-C--:B------:R-:W-:Y:S01]  /*0d60*/  IMAD R41, R41, R14.reuse, RZ ;  /* 0x0000000e29297224 */ /* 0x080fe200078e02ff */
[----:B------:R-:W-:Y:S01]  /*0d70*/  SHF.R.S32.HI R4, RZ, 0x1f, R5 ;  /* 0x0000001fff047819 */ /* 0x000fe20000011405 */
[----:B------:R-:W-:Y:S01]  /*0d80*/  IMAD R31, R31, R14, RZ ;  /* 0x0000000e1f1f7224 */ /* 0x000fe200078e02ff */
[----:B------:R-:W-:Y:S01]  /*0d90*/  IADD3.X R5, PT, PT, R3, UR15, RZ, P1, !PT ;  /* 0x0000000f03057c10 */ /* 0x000fe20008ffe4ff */
[----:B------:R-:W-:Y:S01]  /*0da0*/  IMAD.SHL.U32 R33, R14, 0x40, RZ ;  /* 0x000000400e217824 */ /* 0x000fe200078e00ff */
[----:B------:R-:W-:Y:S01]  /*0db0*/  IADD3.X R3, PT, PT, R12, UR15, RZ, P3, !PT ;  /* 0x0000000f0c037c10 */ /* 0x000fe20009ffe4ff */
[----:B------:R-:W0:Y:S01]  /*0dc0*/  LDCU UR5, c[0x0][0x3a0] ;  /* 0x00007400ff0577ac */ /* 0x000e220008000800 */
[----:B------:R-:W-:-:S02]  /*0dd0*/  SHF.R.S32.HI R12, RZ, 0x7, R28 ;  /* 0x00000007ff0c7819 */ /* 0x000fc4000001141c */
[----:B------:R-:W-:Y:S01]  /*0de0*/  IADD3 R7, P4, PT, R13, UR14, RZ ;  /* 0x0000000e0d077c10 */ /* 0x000fe2000ff9e0ff */
[----:B------:R-:W-:Y:S01]  /*0df0*/  USHF.L.U32 UR8, UR9, 0x6, URZ ;  /* 0x0000000609087899 */ /* 0x000fe200080006ff */
[----:B------:R-:W-:Y:S02]  /*0e00*/  SGXT R12, R12, 0x1 ;  /* 0x000000010c0c781a */ /* 0x000fe40000000200 */
[----:B------:R-:W-:Y:S02]  /*0e10*/  SHF.R.S32.HI R2, RZ, 0x1f, R13 ;  /* 0x0000001fff027819 */ /* 0x000fe4000001140d */
[----:B------:R-:W-:Y:S02]  /*0e20*/  LOP3.LUT R15, R12, 0x90, RZ, 0xc0, !PT ;  /* 0x000000900c0f7812 */ /* 0x000fe400078ec0ff */
[----:B------:R-:W-:Y:S02]  /*0e30*/  IADD3 R6, P0, PT, R0, UR12, RZ ;  /* 0x0000000c00067c10 */ /* 0x000fe4000ff1e0ff */
[----:B------:R-:W-:-:S02]  /*0e40*/  LOP3.LUT R13, R12, 0x88, RZ, 0xc0, !PT ;  /* 0x000000880c0d7812 */ /* 0x000fc400078ec0ff */
[--C-:B------:R-:W-:Y:S02]  /*0e50*/  LOP3.LUT R30, R15, 0x7f, R28.reuse, 0x78, !PT ;  /* 0x0000007f0f1e7812 */ /* 0x100fe400078e781c */
[----:B------:R-:W-:Y:S02]  /*0e60*/  IADD3.X R4, PT, PT, R4, UR15, RZ, P2, !PT ;  /* 0x0000000f04047c10 */ /* 0x000fe400097fe4ff */
[----:B------:R-:W-:Y:S02]  /*0e70*/  IADD3.X R2, PT, PT, R2, UR15, RZ, P4, !PT ;  /* 0x0000000f02027c10 */ /* 0x000fe4000a7fe4ff */
[----:B------:R-:W-:Y:S02]  /*0e80*/  LEA.HI.X.SX32 R0, R0, UR13, 0x1, P0 ;  /* 0x0000000d00007c11 */ /* 0x000fe400080f0eff */
[----:B------:R-:W-:Y:S02]  /*0e90*/  LOP3.LUT R32, R13, 0x7f, R28, 0x78, !PT ;  /* 0x0000007f0d207812 */ /* 0x000fe400078e781c */
[----:B------:R-:W-:-:S02]  /*0ea0*/  LOP3.LUT R34, R24, 0x8, RZ, 0x3c, !PT ;  /* 0x0000000818227812 */ /* 0x000fc400078e3cff */
[----:B0-----:R-:W-:-:S07]  /*0eb0*/  LOP3.LUT R35, R30, 0x20, RZ, 0x3c, !PT ;  /* 0x000000201e237812 */ /* 0x001fce00078e3cff */
.L_x_1:
[----:B------:R-:W-:Y:S02]  /*0ec0*/  SHF.R.U32.HI R12, RZ, 0x4, R28 ;  /* 0x00000004ff0c7819 */ /* 0x000fe4000001161c */
[----:B------:R-:W-:Y:S02]  /*0ed0*/  IADD3 R22, P2, PT, R39, R6, RZ ;  /* 0x0000000627167210 */ /* 0x000fe40007f5e0ff */
[----:B------:R-:W-:Y:S02]  /*0ee0*/  SGXT.U32 R12, R12, 0x4 ;  /* 0x000000040c0c781a */ /* 0x000fe40000000000 */
[----:B------:R-:W-:Y:S02]  /*0ef0*/  PRMT R43, RZ, 0x7610, R43 ;  /* 0x00007610ff2b7816 */ /* 0x000fe4000000002b */
[C---:B------:R-:W-:Y:S02]  /*0f00*/  ISETP.GE.AND P1, PT, R12.reuse, UR5, PT ;  /* 0x000000050c007c0c */ /* 0x040fe4000bf26270 */
[----:B------:R-:W-:-:S02]  /*0f10*/  LOP3.LUT R13, R12, 0x10, RZ, 0xfc, !PT ;  /* 0x000000100c0d7812 */ /* 0x000fc400078efcff */
[----:B------:R-:W-:Y:S02]  /*0f20*/  LOP3.LUT R12, R12, 0x20, RZ, 0xfc, !PT ;  /* 0x000000200c0c7812 */ /* 0x000fe400078efcff */
[----:B------:R-:W-:Y:S02]  /*0f30*/  ISETP.GE.AND P0, PT, R13, UR5, PT ;  /* 0x000000050d007c0c */ /* 0x000fe4000bf06270 */
[----:B------:R-:W-:Y:S02]  /*0f40*/  LEA.HI R13, R28, 0x30, RZ, 0x1c ;  /* 0x000000301c0d7811 */ /* 0x000fe400078fe0ff */
[----:B------:R-:W-:Y:S02]  /*0f50*/  LEA.HI.X.SX32 R23, R39, R0, 0x1, P2 ;  /* 0x0000000027177211 */ /* 0x000fe400010f0eff */
[----:B------:R-:W-:Y:S02]  /*0f60*/  ISETP.GE.AND P5, PT, R13, UR5, PT ;  /* 0x000000050d007c0c */ /* 0x000fe4000bfa6270 */
[----:B------:R-:W-:Y:S01]  /*0f70*/  ISETP.GE.AND P4, PT, R12, UR5, PT ;  /* 0x000000050c007c0c */ /* 0x000fe2000bf86270 */
[----:B------:R0:W2:Y:S01]  /*0f80*/  @!P1 LDG.E.U8 R43, desc[UR6][R22.64] ;  /* 0x00000006162b9981 */ /* 0x0000a2000c1e1100 */
[----:B------:R-:W-:-:S02]  /*0f90*/  IADD3 R20, P3, PT, R31, R6, RZ ;  /* 0x000000061f147210 */ /* 0x000fc40007f7e0ff */
[-C--:B------:R-:W-:Y:S02]  /*0fa0*/  IADD3 R14, P2, PT, R29, R6.reuse, RZ ;  /* 0x000000061d0e7210 */ /* 0x080fe40007f5e0ff */
[----:B------:R-:W-:Y:S02]  /*0fb0*/  IADD3 R12, P1, PT, R41, R6, RZ ;  /* 0x00000006290c7210 */ /* 0x000fe40007f3e0ff */
[----:B------:R-:W-:Y:S02]  /*0fc0*/  PRMT R45, RZ, 0x7610, R45 ;  /* 0x00007610ff2d7816 */ /* 0x000fe4000000002d */
[----:B------:R-:W-:Y:S02]  /*0fd0*/  PRMT R47, RZ, 0x7610, R47 ;  /* 0x00007610ff2f7816 */ /* 0x000fe4000000002f */
[----:B------:R-:W-:Y:S02]  /*0fe0*/  PRMT R49, RZ, 0x7610, R49 ;  /* 0x00007610ff317816 */ /* 0x000fe40000000031 */
[----:B------:R-:W-:-:S02]  /*0ff0*/  LEA.HI.X.SX32 R21, R31, R0, 0x1, P3 ;  /* 0x000000001f157211 */ /* 0x000fc400018f0eff */
[-C--:B------:R-:W-:Y:S02]  /*1000*/  LEA.HI.X.SX32 R15, R29, R0.reuse, 0x1, P2 ;  /* 0x000000001d0f7211 */ /* 0x080fe400010f0eff */
[----:B------:R-:W-:Y:S01]  /*1010*/  LEA.HI.X.SX32 R13, R41, R0, 0x1, P1 ;  /* 0x00000000290d7211 */ /* 0x000fe200008f0eff */
[----:B------:R-:W3:Y:S04]  /*1020*/  @!P0 LDG.E.U8 R45, desc[UR6][R20.64] ;  /* 0x00000006142d8981 */ /* 0x000ee8000c1e1100 */
[----:B------:R1:W4:Y:S04]  /*1030*/  @!P4 LDG.E.U8 R47, desc[UR6][R14.64] ;  /* 0x000000060e2fc981 */ /* 0x000328000c1e1100 */
[----:B------:R5:W4:Y:S01]  /*1040*/  @!P5 LDG.E.U8 R49, desc[UR6][R12.64] ;  /* 0x000000060c31d981 */ /* 0x000b22000c1e1100 */
[----:B------:R-:W-:Y:S01]  /*1050*/  BAR.SYNC.DEFER_BLOCKING 0x0 ;  /* 0x0000000000007b1d */ /* 0x000fe20000010000 */
[----:B0-----:R-:W-:-:S02]  /*1060*/  LOP3.LUT R22, R28, 0x3f, RZ, 0xc0, !PT ;  /* 0x0000003f1c167812 */ /* 0x001fc400078ec0ff */
[----:B------:R-:W-:Y:S02]  /*1070*/  IADD3 RZ, P0, PT, R40, R7, RZ ;  /* 0x0000000728ff7210 */ /* 0x000fe40007f1e0ff */
[----:B------:R-:W-:Y:S02]  /*1080*/  SHF.R.S32.HI R36, RZ, 0x1f, R40 ;  /* 0x0000001fff247819 */ /* 0x000fe40000011428 */
[----:B------:R-:W-:Y:S02]  /*1090*/  ISETP.GE.AND P3, PT, R22, UR5, PT ;  /* 0x0000000516007c0c */ /* 0x000fe4000bf66270 */
[----:B------:R-:W-:Y:S01]  /*10a0*/  IADD3 RZ, P1, PT, R40, R9, RZ ;  /* 0x0000000928ff7210 */ /* 0x000fe20007f3e0ff */
[----:B------:R-:W-:Y:S01]  /*10b0*/  IMAD.X R23, R36, 0x1, R2, P0 ;  /* 0x0000000124177824 */ /* 0x000fe200000e0602 */
[C---:B------:R-:W-:Y:S02]  /*10c0*/  IADD3 RZ, P0, PT, R40.reuse, R10, RZ ;  /* 0x0000000a28ff7210 */ /* 0x040fe40007f1e0ff */
[C---:B------:R-:W-:Y:S01]  /*10d0*/  IADD3 RZ, P2, PT, R40.reuse, R8, RZ ;  /* 0x0000000828ff7210 */ /* 0x040fe20007f5e0ff */
[C---:B------:R-:W-:Y:S01]  /*10e0*/  IMAD.IADD R22, R40.reuse, 0x1, R7 ;  /* 0x0000000128167824 */ /* 0x040fe200078e0207 */
[----:B------:R-:W-:Y:S01]  /*10f0*/  PRMT R37, RZ, 0x7610, R37 ;  /* 0x00007610ff257816 */ /* 0x000fe20000000025 */
[----:B-1----:R-:W-:Y:S01]  /*1100*/  IMAD.IADD R14, R40, 0x1, R9 ;  /* 0x00000001280e7824 */ /* 0x002fe200078e0209 */
[----:B------:R-:W-:Y:S01]  /*1110*/  PRMT R59, RZ, 0x7610, R59 ;  /* 0x00007610ff3b7816 */ /* 0x000fe2000000003b */
[----:B------:R-:W-:Y:S01]  /*1120*/  IMAD.X R15, R36, 0x1, R4, P1 ;  /* 0x00000001240f7824 */ /* 0x000fe200008e0604 */
[----:B------:R-:W-:Y:S01]  /*1130*/  PRMT R61, RZ, 0x7610, R61 ;  /* 0x00007610ff3d7816 */ /* 0x000fe2000000003d */
[----:B------:R-:W-:Y:S01]  /*1140*/  IMAD.IADD R20, R40, 0x1, R8 ;  /* 0x0000000128147824 */ /* 0x000fe200078e0208 */
[----:B------:R-:W-:Y:S01]  /*1150*/  PRMT R60, RZ, 0x7610, R60 ;  /* 0x00007610ff3c7816 */ /* 0x000fe2000000003c */
[----:B------:R-:W-:-:S02]  /*1160*/  IMAD.X R21, R36, 0x1, R3, P2 ;  /* 0x0000000124157824 */ /* 0x000fc400010e0603 */
[----:B-----5:R-:W-:Y:S02]  /*1170*/  IMAD.IADD R12, R40, 0x1, R10 ;  /* 0x00000001280c7824 */ /* 0x020fe400078e020a */
[----:B------:R-:W-:Y:S01]  /*1180*/  IMAD.X R13, R36, 0x1, R5, P0 ;  /* 0x00000001240d7824 */ /* 0x000fe200000e0605 */
[----:B--2---:R-:W-:Y:S04]  /*1190*/  STS.U8 [R32+UR4], R43 ;  /* 0x0000002b20007988 */ /* 0x004fe80008000004 */
[----:B---3--:R-:W-:Y:S04]  /*11a0*/  STS.U8 [R32+UR4+0x100], R45 ;  /* 0x0001002d20007988 */ /* 0x008fe80008000004 */
[----:B----4-:R-:W-:Y:S04]  /*11b0*/  STS.U8 [R32+UR4+0x200], R47 ;  /* 0x0002002f20007988 */ /* 0x010fe80008000004 */
[----:B------:R-:W-:Y:S01]  /*11c0*/  STS.U8 [R32+UR4+0x300], R49 ;  /* 0x0003003120007988 */ /* 0x000fe20008000004 */
[----:B------:R-:W-:Y:S06]  /*11d0*/  BAR.SYNC.DEFER_BLOCKING 0x0 ;  /* 0x0000000000007b1d */ /* 0x000fec0000010000 */
[----:B------:R0:W2:Y:S04]  /*11e0*/  @!P3 LDG.E.U8 R37, desc[UR6][R22.64] ;  /* 0x000000061625b981 */ /* 0x0000a8000c1e1100 */
[----:B------:R1:W3:Y:S04]  /*11f0*/  @!P3 LDG.E.U8 R59, desc[UR6][R14.64] ;  /* 0x000000060e3bb981 */ /* 0x0002e8000c1e1100 */
[----:B------:R-:W4:Y:S04]  /*1200*/  @!P3 LDG.E.U8 R61, desc[UR6][R20.64] ;  /* 0x00000006143db981 */ /* 0x000f28000c1e1100 */
[----:B------:R5:W4:Y:S04]  /*1210*/  @!P3 LDG.E.U8 R60, desc[UR6][R12.64] ;  /* 0x000000060c3cb981 */ /* 0x000b28000c1e1100 */
[----:B0-----:R-:W-:Y:S04]  /*1220*/  LDS.U8 R22, [R24+UR4] ;  /* 0x0000000418167984 */ /* 0x001fe80008000000 */
[----:B------:R-:W0:Y:S04]  /*1230*/  LDS.U8 R23, [R24+UR4+0x10] ;  /* 0x0000100418177984 */ /* 0x000e280008000000 */
[----:B------:R-:W-:Y:S04]  /*1240*/  LDS.U8 R36, [R24+UR4+0x100] ;  /* 0x0001000418247984 */ /* 0x000fe80008000000 */
[----:B------:R-:W0:Y:S04]  /*1250*/  LDS.U8 R45, [R24+UR4+0x110] ;  /* 0x00011004182d7984 */ /* 0x000e280008000000 */
[----:B------:R-:W-:Y:S04]  /*1260*/  LDS.U8 R57, [R24+UR4+0x120] ;  /* 0x0001200418397984 */ /* 0x000fe80008000000 */
[----:B------:R-:W0:Y:S04]  /*1270*/  LDS.U8 R42, [R24+UR4+0x130] ;  /* 0x00013004182a7984 */ /* 0x000e280008000000 */
[----:B------:R-:W-:Y:S04]  /*1280*/  LDS.U8 R58, [R24+UR4+0x20] ;  /* 0x00002004183a7984 */ /* 0x000fe80008000000 */
[----:B------:R-:W0:Y:S04]  /*1290*/  LDS.U8 R43, [R24+UR4+0x30] ;  /* 0x00003004182b7984 */ /* 0x000e280008000000 */
[----:B------:R-:W-:Y:S04]  /*12a0*/  LDS.U8 R46, [R24+UR4+0x200] ;  /* 0x00020004182e7984 */ /* 0x000fe80008000000 */
[----:B-1----:R-:W1:Y:S04]  /*12b0*/  LDS.U8 R15, [R24+UR4+0x210] ;  /* 0x00021004180f7984 */ /* 0x002e680008000000 */
[----:B-----5:R-:W-:Y:S04]  /*12c0*/  LDS.U8 R12, [R24+UR4+0x220] ;  /* 0x00022004180c7984 */ /* 0x020fe80008000000 */
[----:B------:R-:W5:Y:S04]  /*12d0*/  LDS.U8 R13, [R24+UR4+0x230] ;  /* 0x00023004180d7984 */ /* 0x000f680008000000 */
[----:B------:R-:W-:Y:S04]  /*12e0*/  LDS.U8 R14, [R24+UR4+0x300] ;  /* 0x00030004180e7984 */ /* 0x000fe80008000000 */
[----:B------:R-:W5:Y:S01]  /*12f0*/  LDS.U8 R21, [R24+UR4+0x310] ;  /* 0x0003100418157984 */ /* 0x000f620008000000 */
[----:B0-----:R-:W-:-:S02]  /*1300*/  IMAD R20, R23, 0x100, R22 ;  /* 0x0000010017147824 */ /* 0x001fc400078e0216 */
[----:B------:R-:W-:Y:S01]  /*1310*/  IMAD R22, R45, 0x100, R36 ;  /* 0x000001002d167824 */ /* 0x000fe200078e0224 */
[----:B------:R-:W-:Y:S01]  /*1320*/  LDS.U8 R56, [R34+UR4+0x20] ;  /* 0x0000200422387984 */ /* 0x000fe20008000000 */
[----:B------:R-:W-:-:S03]  /*1330*/  IMAD R57, R42, 0x100, R57 ;  /* 0x000001002a397824 */ /* 0x000fc600078e0239 */
[----:B------:R-:W-:Y:S04]  /*1340*/  LDS.U8 R55, [R34+UR4+0x120] ;  /* 0x0001200422377984 */ /* 0x000fe80008000000 */
[----:B------:R-:W-:Y:S01]  /*1350*/  LDS.U8 R36, [R34+UR4+0x130] ;  /* 0x0001300422247984 */ /* 0x000fe20008000000 */
[----:B------:R-:W-:-:S03]  /*1360*/  IMAD R58, R43, 0x100, R58 ;  /* 0x000001002b3a7824 */ /* 0x000fc600078e023a */
[----:B------:R-:W-:Y:S04]  /*1370*/  LDS.U8 R54, [R24+UR4+0x320] ;  /* 0x0003200418367984 */ /* 0x000fe80008000000 */
[----:B------:R-:W-:Y:S01]  /*1380*/  LDS.U8 R53, [R24+UR4+0x330] ;  /* 0x0003300418357984 */ /* 0x000fe20008000000 */
[----:B-1----:R-:W-:-:S03]  /*1390*/  IMAD R46, R15, 0x100, R46 ;  /* 0x000001000f2e7824 */ /* 0x002fc600078e022e */
[----:B------:R-:W-:Y:S04]  /*13a0*/  LDS.U8 R52, [R34+UR4+0x200] ;  /* 0x0002000422347984 */ /* 0x000fe80008000000 */
[----:B------:R-:W-:Y:S01]  /*13b0*/  LDS.U8 R15, [R34+UR4+0x110] ;  /* 0x00011004220f7984 */ /* 0x000fe20008000000 */
[----:B-----5:R-:W-:-:S03]  /*13c0*/  IMAD R42, R13, 0x100, R12 ;  /* 0x000001000d2a7824 */ /* 0x020fc600078e020c */
[----:B------:R-:W-:Y:S04]  /*13d0*/  LDS.U8 R51, [R34+UR4+0x210] ;  /* 0x0002100422337984 */ /* 0x000fe80008000000 */
[----:B------:R-:W-:Y:S01]  /*13e0*/  LDS.U8 R12, [R34+UR4+0x10] ;  /* 0x00001004220c7984 */ /* 0x000fe20008000000 */
[----:B------:R-:W-:-:S03]  /*13f0*/  IMAD R45, R21, 0x100, R14 ;  /* 0x00000100152d7824 */ /* 0x000fc600078e020e */
[----:B------:R-:W0:Y:S04]  /*1400*/  LDS.U8 R13, [R34+UR4+0x30] ;  /* 0x00003004220d7984 */ /* 0x000e280008000000 */
[----:B------:R-:W-:Y:S04]  /*1410*/  LDS.U8 R21, [R34+UR4] ;  /* 0x0000000422157984 */ /* 0x000fe80008000000 */
[----:B------:R-:W1:Y:S04]  /*1420*/  LDS.U8 R14, [R34+UR4+0x100] ;  /* 0x00010004220e7984 */ /* 0x000e680008000000 */
[----:B------:R-:W-:Y:S04]  /*1430*/  LDS.U8 R50, [R34+UR4+0x220] ;  /* 0x0002200422327984 */ /* 0x000fe80008000000 */
[----:B------:R-:W5:Y:S04]  /*1440*/  LDS.U8 R49, [R34+UR4+0x230] ;  /* 0x0002300422317984 */ /* 0x000f680008000000 */
[----:B------:R-:W-:Y:S04]  /*1450*/  LDS.U8 R48, [R34+UR4+0x300] ;  /* 0x0003000422307984 */ /* 0x000fe80008000000 */
[----:B------:R-:W-:Y:S04]  /*1460*/  LDS.U8 R47, [R34+UR4+0x310] ;  /* 0x00031004222f7984 */ /* 0x000fe80008000000 */
[----:B------:R-:W-:Y:S04]  /*1470*/  LDS.U8 R44, [R34+UR4+0x320] ;  /* 0x00032004222c7984 */ /* 0x000fe80008000000 */
[----:B------:R-:W-:Y:S01]  /*1480*/  LDS.U8 R43, [R34+UR4+0x330] ;  /* 0x00033004222b7984 */ /* 0x000fe20008000000 */
[----:B------:R-:W-:Y:S01]  /*1490*/  BAR.SYNC.DEFER_BLOCKING 0x0 ;  /* 0x0000000000007b1d */ /* 0x000fe20000010000 */
[----:B0-----:R-:W-:-:S02]  /*14a0*/  IMAD R56, R13, 0x100, R56 ;  /* 0x000001000d387824 */ /* 0x001fc400078e0238 */
[----:B-1----:R-:W-:Y:S02]  /*14b0*/  IMAD R14, R15, 0x100, R14 ;  /* 0x000001000f0e7824 */ /* 0x002fe400078e020e */
[----:B------:R-:W-:-:S03]  /*14c0*/  IMAD R21, R12, 0x100, R21 ;  /* 0x000001000c157824 */ /* 0x000fc600078e0215 */
[----:B------:R-:W-:Y:S01]  /*14d0*/  F2FP.F16.E4M3.UNPACK_B R23, R14 ;  /* 0x0000000eff17723e */ /* 0x000fe200020006ff */
[----:B------:R-:W-:Y:S01]  /*14e0*/  IMAD R55, R36, 0x100, R55 ;  /* 0x0000010024377824 */ /* 0x000fe200078e0237 */
[----:B------:R-:W-:Y:S02]  /*14f0*/  F2FP.F16.E4M3.UNPACK_B R20, R20 ;  /* 0x00000014ff14723e */ /* 0x000fe400020006ff */
[----:B------:R-:W-:Y:S02]  /*1500*/  F2FP.F16.E4M3.UNPACK_B R22, R22 ;  /* 0x00000016ff16723e */ /* 0x000fe400020006ff */
[----:B------:R-:W-:Y:S01]  /*1510*/  F2FP.F16.E4M3.UNPACK_B R21, R21 ;  /* 0x00000015ff15723e */ /* 0x000fe200020006ff */
[----:B------:R-:W-:Y:S02]  /*1520*/  VIADD R38, R38, 0xffffffff ;  /* 0xffffffff26267836 */ /* 0x000fe40000000000 */
[----:B------:R-:W-:Y:S02]  /*1530*/  IMAD R53, R53, 0x100, R54 ;  /* 0x0000010035357824 */ /* 0x000fe400078e0236 */
[----:B-----5:R-:W-:Y:S01]  /*1540*/  IMAD R49, R49, 0x100, R50 ;  /* 0x0000010031317824 */ /* 0x020fe200078e0232 */
[----:B------:R-:W-:Y:S01]  /*1550*/  ISETP.NE.U32.AND P0, PT, R38, RZ, PT ;  /* 0x000000ff2600720c */ /* 0x000fe20003f05070 */
[----:B--2---:R-:W-:Y:S04]  /*1560*/  STS.U8 [R30+UR4], R37 ;  /* 0x000000251e007988 */ /* 0x004fe80008000004 */
[----:B---3--:R-:W-:Y:S04]  /*1570*/  STS.U8 [R30+UR4+0x200], R59 ;  /* 0x0002003b1e007988 */ /* 0x008fe80008000004 */
[----:B----4-:R-:W-:Y:S04]  /*1580*/  STS.U8 [R35+UR4+0x100], R61 ;  /* 0x0001003d23007988 */ /* 0x010fe80008000004 */
[----:B------:R-:W-:Y:S01]  /*1590*/  STS.U8 [R35+UR4+0x300], R60 ;  /* 0x0003003c23007988 */ /* 0x000fe20008000004 */
[----:B------:R-:W-:Y:S06]  /*15a0*/  BAR.SYNC.DEFER_BLOCKING 0x0 ;  /* 0x0000000000007b1d */ /* 0x000fec0000010000 */
[----:B------:R-:W0:Y:S02]  /*15b0*/  LDSM.16.M88.4 R12, [R11] ;  /* 0x000000000b0c783b */ /* 0x000e240000000200 */
[----:B0-----:R-:W-:-:S02]  /*15c0*/  F2FP.F16.E4M3.UNPACK_B R36, R12 ;  /* 0x0000000cff24723e */ /* 0x001fc400020006ff */
[----:B------:R-:W-:-:S07]  /*15d0*/  F2FP.F16.E4M3.UNPACK_B R37, R13 ;  /* 0x0000000dff25723e */ /* 0x000fce00020006ff */
[----:B------:R-:W-:Y:S01]  /*15e0*/  HMMA.16816.F32 R20, R20, R36, R16 ;  /* 0x000000241414723c */ /* 0x000fe20000001810 */
[----:B------:R-:W-:Y:S02]  /*15f0*/  F2FP.F16.E4M3.UNPACK_B R16, R58 ;  /* 0x0000003aff10723e */ /* 0x000fe400020006ff */
[----:B------:R-:W-:Y:S02]  /*1600*/  F2FP.F16.E4M3.UNPACK_B R18, R57 ;  /* 0x00000039ff12723e */ /* 0x000fe400020006ff */
[----:B------:R-:W-:Y:S02]  /*1610*/  F2FP.F16.E4M3.UNPACK_B R17, R56 ;  /* 0x00000038ff11723e */ /* 0x000fe400020006ff */
[----:B------:R-:W-:Y:S02]  /*1620*/  F2FP.F16.E4M3.UNPACK_B R19, R55 ;  /* 0x00000037ff13723e */ /* 0x000fe400020006ff */
[----:B------:R-:W-:Y:S02]  /*1630*/  F2FP.F16.E4M3.UNPACK_B R12, R12.H1 ;  /* 0x0000000cff0c723e */ /* 0x000fe400030006ff */
[----:B------:R-:W-:-:S09]  /*1640*/  F2FP.F16.E4M3.UNPACK_B R13, R13.H1 ;  /* 0x0000000dff0d723e */ /* 0x000fd200030006ff */
[----:B------:R-:W-:Y:S01]  /*1650*/  HMMA.16816.F32 R16, R16, R12, R20 ;  /* 0x0000000c1010723c */ /* 0x000fe20000001814 */
[----:B------:R-:W-:Y:S02]  /*1660*/  IMAD R21, R51, 0x100, R52 ;  /* 0x0000010033157824 */ /* 0x000fe400078e0234 */
[----:B------:R-:W-:Y:S01]  /*1670*/  IMAD R23, R47, 0x100, R48 ;  /* 0x000001002f177824 */ /* 0x000fe200078e0230 */
[----:B------:R-:W-:Y:S02]  /*1680*/  F2FP.F16.E4M3.UNPACK_B R20, R46 ;  /* 0x0000002eff14723e */ /* 0x000fe400020006ff */
[----:B------:R-:W-:Y:S02]  /*1690*/  F2FP.F16.E4M3.UNPACK_B R22, R45 ;  /* 0x0000002dff16723e */ /* 0x000fe400020006ff */
[----:B------:R-:W-:Y:S02]  /*16a0*/  F2FP.F16.E4M3.UNPACK_B R21, R21 ;  /* 0x00000015ff15723e */ /* 0x000fe400020006ff */
[----:B------:R-:W-:-:S02]  /*16b0*/  F2FP.F16.E4M3.UNPACK_B R23, R23 ;  /* 0x00000017ff17723e */ /* 0x000fc400020006ff */
[----:B------:R-:W-:Y:S02]  /*16c0*/  F2FP.F16.E4M3.UNPACK_B R12, R14 ;  /* 0x0000000eff0c723e */ /* 0x000fe400020006ff */
[----:B------:R-:W-:-:S07]  /*16d0*/  F2FP.F16.E4M3.UNPACK_B R13, R15 ;  /* 0x0000000fff0d723e */ /* 0x000fce00020006ff */
[----:B------:R-:W-:Y:S01]  /*16e0*/  HMMA.16816.F32 R16, R20, R12, R16 ;  /* 0x0000000c1410723c */ /* 0x000fe20000001810 */
[----:B------:R-:W-:Y:S01]  /*16f0*/  IMAD R43, R43, 0x100, R44 ;  /* 0x000001002b2b7824 */ /* 0x000fe200078e022c */
[----:B------:R-:W-:Y:S02]  /*1700*/  F2FP.F16.E4M3.UNPACK_B R20, R14.H1 ;  /* 0x0000000eff14723e */ /* 0x000fe400030006ff */
[----:B------:R-:W-:Y:S01]  /*1710*/  F2FP.F16.E4M3.UNPACK_B R21, R15.H1 ;  /* 0x0000000fff15723e */ /* 0x000fe200030006ff */
[----:B------:R-:W-:Y:S01]  /*1720*/  USHF.R.S32.HI UR9, URZ, 0x1f, UR8 ;  /* 0x0000001fff097899 */ /* 0x000fe20008011408 */
[----:B------:R-:W-:Y:S02]  /*1730*/  F2FP.F16.E4M3.UNPACK_B R12, R42 ;  /* 0x0000002aff0c723e */ /* 0x000fe400020006ff */
[----:B------:R-:W-:Y:S02]  /*1740*/  F2FP.F16.E4M3.UNPACK_B R14, R53 ;  /* 0x00000035ff0e723e */ /* 0x000fe400020006ff */
[----:B------:R-:W-:-:S02]  /*1750*/  F2FP.F16.E4M3.UNPACK_B R13, R49 ;  /* 0x00000031ff0d723e */ /* 0x000fc400020006ff */
[----:B------:R-:W-:Y:S02]  /*1760*/  F2FP.F16.E4M3.UNPACK_B R15, R43 ;  /* 0x0000002bff0f723e */ /* 0x000fe400020006ff */
[----:B------:R-:W-:Y:S02]  /*1770*/  IADD3 R10, P1, PT, R10, UR8, RZ ;  /* 0x000000080a0a7c10 */ /* 0x000fe4000ff3e0ff */
[----:B------:R-:W-:Y:S02]  /*1780*/  IADD3 R9, P2, PT, R9, UR8, RZ ;  /* 0x0000000809097c10 */ /* 0x000fe4000ff5e0ff */
[----:B------:R-:W-:Y:S02]  /*1790*/  IADD3 R8, P3, PT, R8, UR8, RZ ;  /* 0x0000000808087c10 */ /* 0x000fe4000ff7e0ff */
[----:B------:R-:W-:Y:S01]  /*17a0*/  IADD3 R7, P4, PT, R7, UR8, RZ ;  /* 0x0000000807077c10 */ /* 0x000fe2000ff9e0ff */
[----:B------:R-:W-:Y:S01]  /*17b0*/  HMMA.16816.F32 R16, R12, R20, R16 ;  /* 0x000000140c10723c */ /* 0x000fe20000001810 */
[----:B------:R-:W-:Y:S01]  /*17c0*/  IADD3 R6, P5, PT, R33, R6, RZ ;  /* 0x0000000621067210 */ /* 0x000fe20007fbe0ff */
[----:B------:R-:W-:Y:S01]  /*17d0*/  UIADD3 UR5, UPT, UPT, UR5, -0x40, URZ ;  /* 0xffffffc005057890 */ /* 0x000fe2000fffe0ff */
[----:B------:R-:W-:-:S02]  /*17e0*/  IADD3.X R5, PT, PT, R5, UR9, RZ, P1, !PT ;  /* 0x0000000905057c10 */ /* 0x000fc40008ffe4ff */
[----:B------:R-:W-:Y:S02]  /*17f0*/  IADD3.X R4, PT, PT, R4, UR9, RZ, P2, !PT ;  /* 0x0000000904047c10 */ /* 0x000fe400097fe4ff */
[----:B------:R-:W-:Y:S02]  /*1800*/  IADD3.X R3, PT, PT, R3, UR9, RZ, P3, !PT ;  /* 0x0000000903037c10 */ /* 0x000fe40009ffe4ff */
[----:B------:R-:W-:Y:S02]  /*1810*/  IADD3.X R2, PT, PT, R2, UR9, RZ, P4, !PT ;  /* 0x0000000902027c10 */ /* 0x000fe4000a7fe4ff */
[----:B------:R-:W-:Y:S01]  /*1820*/  LEA.HI.X.SX32 R0, R33, R0, 0x1, P5 ;  /* 0x0000000021007211 */ /* 0x000fe200028f0eff */
[----:B------:R-:W-:Y:S08]  /*1830*/  @P0 BRA `(.L_x_1) ;  /* 0xfffffff400a00947 */ /* 0x000ff0000383ffff */
.L_x_0:
[----:B------:R-:W0:Y:S08]  /*1840*/  S2UR UR5, SR_CgaCtaId ;  /* 0x00000000000579c3 */ /* 0x000e300000008800 */
[----:B------:R-:W-:Y:S01]  /*1850*/  BAR.SYNC.DEFER_BLOCKING 0x0 ;  /* 0x0000000000007b1d */ /* 0x000fe20000010000 */
[C---:B------:R-:W-:Y:S01]  /*1860*/  IMAD.SHL.U32 R0, R28.reuse, 0x20, RZ ;  /* 0x000000201c007824 */ /* 0x040fe200078e00ff */
[--C-:B------:R-:W-:Y:S01]  /*1870*/  SHF.R.S32.HI R4, RZ, 0x3, R28.reuse ;  /* 0x00000003ff047819 */ /* 0x100fe2000001141c */
[----:B------:R-:W-:Y:S01]  /*1880*/  IMAD.SHL.U32 R2, R28, 0x4, RZ ;  /* 0x000000041c027824 */ /* 0x000fe200078e00ff */
[----:B------:R-:W-:-:S02]  /*1890*/  SHF.R.U32.HI R5, RZ, 0x5, R28 ;  /* 0x00000005ff057819 */ /* 0x000fc4000001161c */
[----:B------:R-:W-:Y:S01]  /*18a0*/  LOP3.LUT R3, R0, 0x40, RZ, 0xc0, !PT ;  /* 0x0000004000037812 */ /* 0x000fe200078ec0ff */
[----:B------:R-:W-:Y:S01]  /*18b0*/  UMOV UR4, 0x400 ;  /* 0x0000040000047882 */ /* 0x000fe20000000000 */
[----:B------:R-:W-:Y:S01]  /*18c0*/  SGXT R4, R4, 0x1 ;  /* 0x000000010404781a */ /* 0x000fe20000000200 */
[----:B------:R-:W1:Y:S01]  /*18d0*/  LDCU.128 UR12, c[0x0][0x390] ;  /* 0x00007200ff0c77ac */ /* 0x000e620008000c00 */
[--C-:B------:R-:W-:Y:S02]  /*18e0*/  LOP3.LUT R3, R3, 0x1c, R28.reuse, 0xf8, !PT ;  /* 0x0000001c03037812 */ /* 0x100fe400078ef81c */
[----:B------:R-:W-:Y:S01]  /*18f0*/  F2FP.SATFINITE.E4M3.F32.PACK_AB_MERGE_C R16, R17, R16, RZ ;  /* 0x000000101110723e */ /* 0x000fe200048070ff */
[----:B------:R-:W2:Y:S01]  /*1900*/  LDCU UR9, c[0x0][0x3b8] ;  /* 0x00007700ff0977ac */ /* 0x000ea20008000800 */
[----:B------:R-:W-:Y:S02]  /*1910*/  SHF.R.U32.HI R6, RZ, 0x4, R28 ;  /* 0x00000004ff067819 */ /* 0x000fe4000001161c */
[----:B------:R-:W-:Y:S01]  /*1920*/  SGXT.U32 R0, R5, 0x1 ;  /* 0x000000010500781a */ /* 0x000fe20000000000 */
[----:B------:R-:W3:Y:S01]  /*1930*/  LDCU UR8, c[0x0][0x3b4] ;  /* 0x00007680ff0877ac */ /* 0x000ee20008000800 */
[----:B------:R-:W-:-:S02]  /*1940*/  LOP3.LUT R5, R4, 0xc0, RZ, 0xc0, !PT ;  /* 0x000000c004057812 */ /* 0x000fc400078ec0ff */
[----:B------:R-:W-:Y:S02]  /*1950*/  LOP3.LUT R3, R3, 0x2, R26, 0xf8, !PT ;  /* 0x0000000203037812 */ /* 0x000fe400078ef81a */
[----:B------:R-:W-:Y:S01]  /*1960*/  LOP3.LUT R4, R16, 0xffff, RZ, 0xc0, !PT ;  /* 0x0000ffff10047812 */ /* 0x000fe200078ec0ff */
[----:B0-----:R-:W-:Y:S01]  /*1970*/  ULEA UR4, UR5, UR4, 0x18 ;  /* 0x0000000405047291 */ /* 0x001fe2000f8ec0ff */
[----:B------:R-:W-:Y:S02]  /*1980*/  SGXT.U32 R6, R6, 0x4 ;  /* 0x000000040606781a */ /* 0x000fe40000000000 */
[----:B------:R-:W-:Y:S02]  /*1990*/  LOP3.LUT R7, R5, 0x1c, R2, 0xf8, !PT ;  /* 0x0000001c05077812 */ /* 0x000fe400078ef802 */
[----:B------:R-:W-:Y:S02]  /*19a0*/  F2FP.SATFINITE.E4M3.F32.PACK_AB_MERGE_C R18, R19, R18, RZ ;  /* 0x000000121312723e */ /* 0x000fe400048070ff */
[----:B------:R-:W-:-:S02]  /*19b0*/  LOP3.LUT R5, R3, R0, RZ, 0xfc, !PT ;  /* 0x0000000003057212 */ /* 0x000fc400078efcff */
[----:B------:R-:W-:Y:S02]  /*19c0*/  SHF.R.U32.HI R0, RZ, 0x8, R4 ;  /* 0x00000008ff007819 */ /* 0x000fe40000011604 */
[----:B------:R-:W-:Y:S01]  /*19d0*/  LOP3.LUT R25, R25, R6, RZ, 0xfc, !PT ;  /* 0x0000000619197212 */ /* 0x000fe200078efcff */
[----:B------:R-:W-:Y:S01]  /*19e0*/  STS.U8 [R5+UR4], R16 ;  /* 0x0000001005007988 */ /* 0x000fe20008000004 */
[----:B------:R-:W-:Y:S02]  /*19f0*/  LOP3.LUT R6, R18, 0xffff, RZ, 0xc0, !PT ;  /* 0x0000ffff12067812 */ /* 0x000fe400078ec0ff */
[----:B------:R-:W-:Y:S01]  /*1a00*/  LOP3.LUT R9, R7, 0x40, R28, 0x78, !PT ;  /* 0x0000004007097812 */ /* 0x000fe200078e781c */
[----:B------:R0:W-:Y:S01]  /*1a10*/  STS.U8 [R5+UR4+0x20], R0 ;  /* 0x0000200005007988 */ /* 0x0001e20008000004 */
[----:B------:R-:W-:Y:S01]  /*1a20*/  LOP3.LUT R7, R5, 0x40, RZ, 0x3c, !PT ;  /* 0x0000004005077812 */ /* 0x000fe200078e3cff */
[C---:B--2---:R-:W-:Y:S01]  /*1a30*/  IMAD R4, R25.reuse, UR9, RZ ;  /* 0x0000000919047c24 */ /* 0x044fe2000f8e02ff */
[----:B-1----:R-:W-:-:S02]  /*1a40*/  ISETP.GE.AND P0, PT, R25, UR15, PT ;  /* 0x0000000f19007c0c */ /* 0x002fc4000bf06270 */
[----:B------:R-:W-:Y:S01]  /*1a50*/  LOP3.LUT R26, R26, 0x20, RZ, 0xc0, !PT ;  /* 0x000000201a1a7812 */ /* 0x000fe200078ec0ff */
[----:B------:R1:W-:Y:S01]  /*1a60*/  STS.U8 [R7+UR4+0x80], R18 ;  /* 0x0000801207007988 */ /* 0x0003e20008000004 */
[C---:B------:R-:W-:Y:S01]  /*1a70*/  ISETP.LT.AND P0, PT, R27.reuse, UR14, !P0 ;  /* 0x0000000e1b007c0c */ /* 0x040fe2000c701270 */
[----:B---3--:R-:W-:Y:S01]  /*1a80*/  IMAD R27, R27, UR8, RZ ;  /* 0x000000081b1b7c24 */ /* 0x008fe2000f8e02ff */
[----:B------:R-:W-:Y:S01]  /*1a90*/  LOP3.LUT R3, R28, 0x20, RZ, 0xc0, !PT ;  /* 0x000000201c037812 */ /* 0x000fe200078ec0ff */
[----:B------:R-:W-:Y:S01]  /*1aa0*/  VIADD R26, R26, UR4 ;  /* 0x000000041a1a7c36 */ /* 0x000fe20008000000 */
[----:B0-----:R-:W-:Y:S02]  /*1ab0*/  SHF.R.U32.HI R0, RZ, 0x8, R6 ;  /* 0x00000008ff007819 */ /* 0x001fe40000011606 */
[----:B------:R-:W-:Y:S02]  /*1ac0*/  SHF.R.U32.HI R28, RZ, 0x7, R28 ;  /* 0x00000007ff1c7819 */ /* 0x000fe4000001161c */
[--C-:B------:R-:W-:Y:S01]  /*1ad0*/  IADD3 R2, P1, P2, R4, UR12, R27.reuse ;  /* 0x0000000c04027c10 */ /* 0x100fe2000fa3e01b */
[----:B------:R1:W-:Y:S01]  /*1ae0*/  STS.U8 [R7+UR4+0xa0], R0 ;  /* 0x0000a00007007988 */ /* 0x0003e20008000004 */
[----:B------:R-:W-:-:S02]  /*1af0*/  SHF.R.S32.HI R27, RZ, 0x1f, R27 ;  /* 0x0000001fff1b7819 */ /* 0x000fc4000001141b */
[----:B------:R-:W-:Y:S02]  /*1b00*/  SHF.R.S32.HI R8, RZ, 0x1f, R4 ;  /* 0x0000001fff087819 */ /* 0x000fe40000011404 */
[----:B------:R-:W-:Y:S02]  /*1b10*/  LEA.HI R26, R3, R26, RZ, 0x1c ;  /* 0x0000001a031a7211 */ /* 0x000fe400078fe0ff */
[----:B------:R-:W-:Y:S02]  /*1b20*/  SGXT.U32 R4, R28, 0x1 ;  /* 0x000000011c04781a */ /* 0x000fe40000000000 */
[----:B------:R-:W-:Y:S02]  /*1b30*/  IADD3.X R3, PT, PT, R8, UR13, R27, P1, P2 ;  /* 0x0000000d08037c10 */ /* 0x000fe40008fe441b */
[----:B------:R-:W-:Y:S01]  /*1b40*/  IADD3 R4, PT, PT, R9, R26, R4 ;  /* 0x0000001a09047210 */ /* 0x000fe20007ffe004 */
[----:B------:R-:W-:Y:S06]  /*1b50*/  BAR.SYNC.DEFER_BLOCKING 0x0 ;  /* 0x0000000000007b1d */ /* 0x000fec0000010000 */
[----:B-1----:R-:W-:Y:S05]  /*1b60*/  @!P0 EXIT ;  /* 0x000000000000894d */ /* 0x002fea0003800000 */
[----:B------:R-:W0:Y:S04]  /*1b70*/  LDS.U8 R5, [R4] ;  /* 0x0000000004057984 */ /* 0x000e280000000000 */
[----:B0-----:R-:W-:Y:S01]  /*1b80*/  STG.E.U8 desc[UR6][R2.64], R5 ;  /* 0x0000000502007986 */ /* 0x001fe2000c101106 */
[----:B------:R-:W-:Y:S05]  /*1b90*/  EXIT ;  /* 0x000000000000794d */ /* 0x000fea0003800000 */
.L_x_2:
[----:B------:R-:W-:-:S00]  /*1ba0*/  BRA `(.L_x_2) ;  /* 0xfffffffc00fc7947 */ /* 0x000fc0000383ffff */
[----:B------:R-:W-:-:S00]  /*1bb0*/  NOP ;  /* 0x0000000000007918 */ /* 0x000fc00000000000 */
        /* <DEDUP_REMOVED lines=12> */
.L_x_3:


//--------------------- .nv.shared.matmul_kernel  --------------------------
	.section	.nv.shared.matmul_kernel,"aw",@nobits
	.sectionflags	@""
	.align	16
	.zero		1024


//--------------------- .nv.shared.reserved.0     --------------------------
	.section	.nv.shared.reserved.0,"aw",@nobits
	.weak		__nv_reservedSMEM_offset_0_alias
	.size		__nv_reservedSMEM_offset_0_alias, 0, 64
	.other		__nv_reservedSMEM_offset_0_alias,@"STO_CUDA_RESERVED_SHARED STV_DEFAULT"
__nv_reservedSMEM_offset_0_alias:
	.zero		0
	.zero		64


//--------------------- .nv.constant0.matmul_kernel --------------------------
	.section	.nv.constant0.matmul_kernel,"a",@progbits
	.sectionflags	@""
	.align	4
.nv.constant0.matmul_kernel:
	.zero		976


//--------------------- SYMBOLS --------------------------

	.type		.nv.reservedSmem.offset0,@object
	.size		.nv.reservedSmem.offset0,0x4
	.type		.nv.reservedSmem.cap,@object
	.size		.nv.reservedSmem.cap,0x4
